	.target	sm_100a

	.elftype	@"ET_EXEC"


//--------------------- .note.nv.tkinfo           --------------------------
	.section	.note.nv.tkinfo,"",@"SHT_NOTE"
	.sectionflags	@"SHF_NOTE_NV_TKINFO"
	.tkinfo
        /*0018*/ 	.word	0x00000002
        /*0030*/ 	.string	""
        /*0030*/ 	.string	"ptxas"
        /*0030*/ 	.string	"Cuda compilation tools, release 13.0, V13.0.88"
        /*0030*/ 	.string	"Build cuda_13.0.r13.0/compiler.36424714_0"
        /*0030*/ 	.string	"-arch sm_100a -m 64 "



//--------------------- .note.nv.cuinfo           --------------------------
	.section	.note.nv.cuinfo,"",@"SHT_NOTE"
	.sectionflags	@"SHF_NOTE_NV_CUINFO"
        /*0018*/ 	.short	0x0002
        /*001a*/ 	.short	0x0064
        /*001c*/ 	.short	0x0082
	.zero		2


//--------------------- .nv.info                  --------------------------
	.section	.nv.info,"",@"SHT_CUDA_INFO"
	.align	4


	//----- nvinfo : EIATTR_REGCOUNT
	.align		4
        /*0000*/ 	.byte	0x04, 0x2f
        /*0002*/ 	.short	(.L_12 - .L_11)
	.align		4
.L_11:
        /*0004*/ 	.word	index@(_ZN7cutlass13device_kernelIN5flash11enable_sm90INS1_16FlashAttnFwdSm90INS1_25CollectiveMainloopFwdSm90ILi2EN4cute5tupleIJNS5_1CILi1EEES8_S8_EEENS6_IJNS7_ILi128EEENS7_ILi160EEENS7_ILi192EEEEEELi128ENS_12float_e4m3_tEfNS_4arch4Sm90ELb1ELb0ELb1ELb1ELb0ELb1ELb0ELb1ELb1ELb0ELb0ELb0EEENS1_21CollectiveEpilogueFwdINS6_IJSA_SA_SB_EEES9_NS_10bfloat16_tESG_Li256ELb1ELb0ELb0ELb1EEENS1_36VarlenDynamicPersistentTileSchedulerILi128ELi160ELi256ELi128ELb0ELb0ELb1ELb1ELb1ELb1EEEEEEEEEvNT_6ParamsE)
        /*0008*/ 	.word	0x00000004


	//----- nvinfo : EIATTR_FRAME_SIZE
	.align		4
.L_12:
        /*000c*/ 	.byte	0x04, 0x11
        /*000e*/ 	.short	(.L_14 - .L_13)
	.align		4
.L_13:
        /*0010*/ 	.word	index@(_ZN7cutlass13device_kernelIN5flash11enable_sm90INS1_16FlashAttnFwdSm90INS1_25CollectiveMainloopFwdSm90ILi2EN4cute5tupleIJNS5_1CILi1EEES8_S8_EEENS6_IJNS7_ILi128EEENS7_ILi160EEENS7_ILi192EEEEEELi128ENS_12float_e4m3_tEfNS_4arch4Sm90ELb1ELb0ELb1ELb1ELb0ELb1ELb0ELb1ELb1ELb0ELb0ELb0EEENS1_21CollectiveEpilogueFwdINS6_IJSA_SA_SB_EEES9_NS_10bfloat16_tESG_Li256ELb1ELb0ELb0ELb1EEENS1_36VarlenDynamicPersistentTileSchedulerILi128ELi160ELi256ELi128ELb0ELb0ELb1ELb1ELb1ELb1EEEEEEEEEvNT_6ParamsE)
        /*0014*/ 	.word	0x00000000


	//----- nvinfo : EIATTR_REGCOUNT
	.align		4
.L_14:
        /*0018*/ 	.byte	0x04, 0x2f
        /*001a*/ 	.short	(.L_16 - .L_15)
	.align		4
.L_15:
        /*001c*/ 	.word	index@(_ZN7cutlass13device_kernelIN5flash11enable_sm90INS1_16FlashAttnFwdSm90INS1_25CollectiveMainloopFwdSm90ILi2EN4cute5tupleIJNS5_1CILi1EEES8_S8_EEENS6_IJNS7_ILi128EEENS7_ILi160EEENS7_ILi192EEEEEELi128ENS_12float_e4m3_tEfNS_4arch4Sm90ELb1ELb0ELb1ELb1ELb0ELb0ELb0ELb1ELb1ELb0ELb0ELb0EEENS1_21CollectiveEpilogueFwdINS6_IJSA_SA_SB_EEES9_NS_10bfloat16_tESG_Li256ELb1ELb0ELb0ELb1EEENS1_36VarlenDynamicPersistentTileSchedulerILi128ELi160ELi256ELi128ELb0ELb0ELb1ELb1ELb1ELb1EEEEEEEEEvNT_6ParamsE)
        /*0020*/ 	.word	0x00000004


	//----- nvinfo : EIATTR_FRAME_SIZE
	.align		4
.L_16:
        /*0024*/ 	.byte	0x04, 0x11
        /*0026*/ 	.short	(.L_18 - .L_17)
	.align		4
.L_17:
        /*0028*/ 	.word	index@(_ZN7cutlass13device_kernelIN5flash11enable_sm90INS1_16FlashAttnFwdSm90INS1_25CollectiveMainloopFwdSm90ILi2EN4cute5tupleIJNS5_1CILi1EEES8_S8_EEENS6_IJNS7_ILi128EEENS7_ILi160EEENS7_ILi192EEEEEELi128ENS_12float_e4m3_tEfNS_4arch4Sm90ELb1ELb0ELb1ELb1ELb0ELb0ELb0ELb1ELb1ELb0ELb0ELb0EEENS1_21CollectiveEpilogueFwdINS6_IJSA_SA_SB_EEES9_NS_10bfloat16_tESG_Li256ELb1ELb0ELb0ELb1EEENS1_36VarlenDynamicPersistentTileSchedulerILi128ELi160ELi256ELi128ELb0ELb0ELb1ELb1ELb1ELb1EEEEEEEEEvNT_6ParamsE)
        /*002c*/ 	.word	0x00000000


	//----- nvinfo : EIATTR_REGCOUNT
	.align		4
.L_18:
        /*0030*/ 	.byte	0x04, 0x2f
        /*0032*/ 	.short	(.L_20 - .L_19)
	.align		4
.L_19:
        /*0034*/ 	.word	index@(_ZN7cutlass13device_kernelIN5flash11enable_sm90INS1_16FlashAttnFwdSm90INS1_25CollectiveMainloopFwdSm90ILi2EN4cute5tupleIJNS5_1CILi1EEES8_S8_EEENS6_IJNS7_ILi128EEENS7_ILi160EEENS7_ILi192EEEEEELi128ENS_12float_e4m3_tEfNS_4arch4Sm90ELb1ELb0ELb1ELb0ELb0ELb0ELb0ELb1ELb1ELb0ELb0ELb0EEENS1_21CollectiveEpilogueFwdINS6_IJSA_SA_SB_EEES9_NS_10bfloat16_tESG_Li256ELb0ELb0ELb0ELb1EEENS1_30DynamicPersistentTileSchedulerILi256ELi128ELb0ELb0ELb1EEEEEEEEEvNT_6ParamsE)
        /*0038*/ 	.word	0x00000004


	//----- nvinfo : EIATTR_FRAME_SIZE
	.align		4
.L_20:
        /*003c*/ 	.byte	0x04, 0x11
        /*003e*/ 	.short	(.L_22 - .L_21)
	.align		4
.L_21:
        /*0040*/ 	.word	index@(_ZN7cutlass13device_kernelIN5flash11enable_sm90INS1_16FlashAttnFwdSm90INS1_25CollectiveMainloopFwdSm90ILi2EN4cute5tupleIJNS5_1CILi1EEES8_S8_EEENS6_IJNS7_ILi128EEENS7_ILi160EEENS7_ILi192EEEEEELi128ENS_12float_e4m3_tEfNS_4arch4Sm90ELb1ELb0ELb1ELb0ELb0ELb0ELb0ELb1ELb1ELb0ELb0ELb0EEENS1_21CollectiveEpilogueFwdINS6_IJSA_SA_SB_EEES9_NS_10bfloat16_tESG_Li256ELb0ELb0ELb0ELb1EEENS1_30DynamicPersistentTileSchedulerILi256ELi128ELb0ELb0ELb1EEEEEEEEEvNT_6ParamsE)
        /*0044*/ 	.word	0x00000000


	//----- nvinfo : EIATTR_REGCOUNT
	.align		4
.L_22:
        /*0048*/ 	.byte	0x04, 0x2f
        /*004a*/ 	.short	(.L_24 - .L_23)
	.align		4
.L_23:
        /*004c*/ 	.word	index@(_ZN7cutlass13device_kernelIN5flash11enable_sm90INS1_16FlashAttnFwdSm90INS1_25CollectiveMainloopFwdSm90ILi2EN4cute5tupleIJNS5_1CILi1EEES8_S8_EEENS6_IJNS7_ILi128EEESA_NS7_ILi192EEEEEELi128ENS_12float_e4m3_tEfNS_4arch4Sm90ELb0ELb1ELb1ELb1ELb0ELb1ELb0ELb1ELb1ELb0ELb0ELb0EEENS1_21CollectiveEpilogueFwdINS6_IJSA_SA_SA_EEES9_NS_10bfloat16_tESF_Li256ELb1ELb0ELb0ELb1EEENS1_36VarlenDynamicPersistentTileSchedulerILi128ELi128ELi256ELi128ELb0ELb0ELb1ELb1ELb0ELb1EEEEEEEEEvNT_6ParamsE)
        /*0050*/ 	.word	0x00000004


	//----- nvinfo : EIATTR_FRAME_SIZE
	.align		4
.L_24:
        /*0054*/ 	.byte	0x04, 0x11
        /*0056*/ 	.short	(.L_26 - .L_25)
	.align		4
.L_25:
        /*0058*/ 	.word	index@(_ZN7cutlass13device_kernelIN5flash11enable_sm90INS1_16FlashAttnFwdSm90INS1_25CollectiveMainloopFwdSm90ILi2EN4cute5tupleIJNS5_1CILi1EEES8_S8_EEENS6_IJNS7_ILi128EEESA_NS7_ILi192EEEEEELi128ENS_12float_e4m3_tEfNS_4arch4Sm90ELb0ELb1ELb1ELb1ELb0ELb1ELb0ELb1ELb1ELb0ELb0ELb0EEENS1_21CollectiveEpilogueFwdINS6_IJSA_SA_SA_EEES9_NS_10bfloat16_tESF_Li256ELb1ELb0ELb0ELb1EEENS1_36VarlenDynamicPersistentTileSchedulerILi128ELi128ELi256ELi128ELb0ELb0ELb1ELb1ELb0ELb1EEEEEEEEEvNT_6ParamsE)
        /*005c*/ 	.word	0x00000000


	//----- nvinfo : EIATTR_REGCOUNT
	.align		4
.L_26:
        /*0060*/ 	.byte	0x04, 0x2f
        /*0062*/ 	.short	(.L_28 - .L_27)
	.align		4
.L_27:
        /*0064*/ 	.word	index@(_ZN7cutlass13device_kernelIN5flash11enable_sm90INS1_16FlashAttnFwdSm90INS1_25CollectiveMainloopFwdSm90ILi2EN4cute5tupleIJNS5_1CILi1EEES8_S8_EEENS6_IJNS7_ILi128EEESA_NS7_ILi192EEEEEELi128ENS_12float_e4m3_tEfNS_4arch4Sm90ELb0ELb1ELb1ELb1ELb0ELb0ELb0ELb1ELb1ELb0ELb0ELb0EEENS1_21CollectiveEpilogueFwdINS6_IJSA_SA_SA_EEES9_NS_10bfloat16_tESF_Li256ELb1ELb0ELb0ELb1EEENS1_36VarlenDynamicPersistentTileSchedulerILi128ELi128ELi256ELi128ELb0ELb0ELb1ELb1ELb0ELb1EEEEEEEEEvNT_6ParamsE)
        /*0068*/ 	.word	0x00000004


	//----- nvinfo : EIATTR_FRAME_SIZE
	.align		4
.L_28:
        /*006c*/ 	.byte	0x04, 0x11
        /*006e*/ 	.short	(.L_30 - .L_29)
	.align		4
.L_29:
        /*0070*/ 	.word	index@(_ZN7cutlass13device_kernelIN5flash11enable_sm90INS1_16FlashAttnFwdSm90INS1_25CollectiveMainloopFwdSm90ILi2EN4cute5tupleIJNS5_1CILi1EEES8_S8_EEENS6_IJNS7_ILi128EEESA_NS7_ILi192EEEEEELi128ENS_12float_e4m3_tEfNS_4arch4Sm90ELb0ELb1ELb1ELb1ELb0ELb0ELb0ELb1ELb1ELb0ELb0ELb0EEENS1_21CollectiveEpilogueFwdINS6_IJSA_SA_SA_EEES9_NS_10bfloat16_tESF_Li256ELb1ELb0ELb0ELb1EEENS1_36VarlenDynamicPersistentTileSchedulerILi128ELi128ELi256ELi128ELb0ELb0ELb1ELb1ELb0ELb1EEEEEEEEEvNT_6ParamsE)
        /*0074*/ 	.word	0x00000000


	//----- nvinfo : EIATTR_REGCOUNT
	.align		4
.L_30:
        /*0078*/ 	.byte	0x04, 0x2f
        /*007a*/ 	.short	(.L_32 - .L_31)
	.align		4
.L_31:
        /*007c*/ 	.word	index@(_ZN7cutlass13device_kernelIN5flash11enable_sm90INS1_16FlashAttnFwdSm90INS1_25CollectiveMainloopFwdSm90ILi2EN4cute5tupleIJNS5_1CILi1EEES8_S8_EEENS6_IJNS7_ILi128EEESA_NS7_ILi192EEEEEELi128ENS_12float_e4m3_tEfNS_4arch4Sm90ELb0ELb1ELb1ELb0ELb0ELb0ELb0ELb1ELb1ELb0ELb0ELb0EEENS1_21CollectiveEpilogueFwdINS6_IJSA_SA_SA_EEES9_NS_10bfloat16_tESF_Li256ELb0ELb0ELb0ELb1EEENS1_30DynamicPersistentTileSchedulerILi256ELi128ELb0ELb0ELb1EEEEEEEEEvNT_6ParamsE)
        /*0080*/ 	.word	0x00000004


	//----- nvinfo : EIATTR_FRAME_SIZE
	.align		4
.L_32:
        /*0084*/ 	.byte	0x04, 0x11
        /*0086*/ 	.short	(.L_34 - .L_33)
	.align		4
.L_33:
        /*0088*/ 	.word	index@(_ZN7cutlass13device_kernelIN5flash11enable_sm90INS1_16FlashAttnFwdSm90INS1_25CollectiveMainloopFwdSm90ILi2EN4cute5tupleIJNS5_1CILi1EEES8_S8_EEENS6_IJNS7_ILi128EEESA_NS7_ILi192EEEEEELi128ENS_12float_e4m3_tEfNS_4arch4Sm90ELb0ELb1ELb1ELb0ELb0ELb0ELb0ELb1ELb1ELb0ELb0ELb0EEENS1_21CollectiveEpilogueFwdINS6_IJSA_SA_SA_EEES9_NS_10bfloat16_tESF_Li256ELb0ELb0ELb0ELb1EEENS1_30DynamicPersistentTileSchedulerILi256ELi128ELb0ELb0ELb1EEEEEEEEEvNT_6ParamsE)
        /*008c*/ 	.word	0x00000000


	//----- nvinfo : EIATTR_REGCOUNT
	.align		4
.L_34:
        /*0090*/ 	.byte	0x04, 0x2f
        /*0092*/ 	.short	(.L_36 - .L_35)
	.align		4
.L_35:
        /*0094*/ 	.word	index@(_ZN7cutlass13device_kernelIN5flash11enable_sm90INS1_16FlashAttnFwdSm90INS1_25CollectiveMainloopFwdSm90ILi2EN4cute5tupleIJNS5_1CILi1EEES8_S8_EEENS6_IJNS7_ILi128EEENS7_ILi160EEENS7_ILi192EEEEEELi128ENS_12float_e4m3_tEfNS_4arch4Sm90ELb0ELb0ELb1ELb1ELb0ELb1ELb0ELb1ELb1ELb0ELb0ELb0EEENS1_21CollectiveEpilogueFwdINS6_IJSA_SA_SB_EEES9_NS_10bfloat16_tESG_Li256ELb1ELb0ELb0ELb1EEENS1_36VarlenDynamicPersistentTileSchedulerILi128ELi160ELi256ELi128ELb0ELb0ELb1ELb0ELb1ELb1EEEEEEEEEvNT_6ParamsE)
        /*0098*/ 	.word	0x00000004


	//----- nvinfo : EIATTR_FRAME_SIZE
	.align		4
.L_36:
        /*009c*/ 	.byte	0x04, 0x11
        /*009e*/ 	.short	(.L_38 - .L_37)
	.align		4
.L_37:
        /*00a0*/ 	.word	index@(_ZN7cutlass13device_kernelIN5flash11enable_sm90INS1_16FlashAttnFwdSm90INS1_25CollectiveMainloopFwdSm90ILi2EN4cute5tupleIJNS5_1CILi1EEES8_S8_EEENS6_IJNS7_ILi128EEENS7_ILi160EEENS7_ILi192EEEEEELi128ENS_12float_e4m3_tEfNS_4arch4Sm90ELb0ELb0ELb1ELb1ELb0ELb1ELb0ELb1ELb1ELb0ELb0ELb0EEENS1_21CollectiveEpilogueFwdINS6_IJSA_SA_SB_EEES9_NS_10bfloat16_tESG_Li256ELb1ELb0ELb0ELb1EEENS1_36VarlenDynamicPersistentTileSchedulerILi128ELi160ELi256ELi128ELb0ELb0ELb1ELb0ELb1ELb1EEEEEEEEEvNT_6ParamsE)
        /*00a4*/ 	.word	0x00000000


	//----- nvinfo : EIATTR_REGCOUNT
	.align		4
.L_38:
        /*00a8*/ 	.byte	0x04, 0x2f
        /*00aa*/ 	.short	(.L_40 - .L_39)
	.align		4
.L_39:
        /*00ac*/ 	.word	index@(_ZN7cutlass13device_kernelIN5flash11enable_sm90INS1_16FlashAttnFwdSm90INS1_25CollectiveMainloopFwdSm90ILi2EN4cute5tupleIJNS5_1CILi1EEES8_S8_EEENS6_IJNS7_ILi128EEENS7_ILi160EEENS7_ILi192EEEEEELi128ENS_12float_e4m3_tEfNS_4arch4Sm90ELb0ELb0ELb1ELb1ELb0ELb0ELb0ELb1ELb1ELb0ELb0ELb0EEENS1_21CollectiveEpilogueFwdINS6_IJSA_SA_SB_EEES9_NS_10bfloat16_tESG_Li256ELb1ELb0ELb0ELb1EEENS1_36VarlenDynamicPersistentTileSchedulerILi128ELi160ELi256ELi128ELb0ELb0ELb1ELb0ELb1ELb1EEEEEEEEEvNT_6ParamsE)
        /*00b0*/ 	.word	0x00000004


	//----- nvinfo : EIATTR_FRAME_SIZE
	.align		4
.L_40:
        /*00b4*/ 	.byte	0x04, 0x11
        /*00b6*/ 	.short	(.L_42 - .L_41)
	.align		4
.L_41:
        /*00b8*/ 	.word	index@(_ZN7cutlass13device_kernelIN5flash11enable_sm90INS1_16FlashAttnFwdSm90INS1_25CollectiveMainloopFwdSm90ILi2EN4cute5tupleIJNS5_1CILi1EEES8_S8_EEENS6_IJNS7_ILi128EEENS7_ILi160EEENS7_ILi192EEEEEELi128ENS_12float_e4m3_tEfNS_4arch4Sm90ELb0ELb0ELb1ELb1ELb0ELb0ELb0ELb1ELb1ELb0ELb0ELb0EEENS1_21CollectiveEpilogueFwdINS6_IJSA_SA_SB_EEES9_NS_10bfloat16_tESG_Li256ELb1ELb0ELb0ELb1EEENS1_36VarlenDynamicPersistentTileSchedulerILi128ELi160ELi256ELi128ELb0ELb0ELb1ELb0ELb1ELb1EEEEEEEEEvNT_6ParamsE)
        /*00bc*/ 	.word	0x00000000


	//----- nvinfo : EIATTR_REGCOUNT
	.align		4
.L_42:
        /*00c0*/ 	.byte	0x04, 0x2f
        /*00c2*/ 	.short	(.L_44 - .L_43)
	.align		4
.L_43:
        /*00c4*/ 	.word	index@(_ZN7cutlass13device_kernelIN5flash11enable_sm90INS1_16FlashAttnFwdSm90INS1_25CollectiveMainloopFwdSm90ILi2EN4cute5tupleIJNS5_1CILi2EEENS7_ILi1EEES9_EEENS6_IJNS7_ILi128EEENS7_ILi160EEENS7_ILi192EEEEEELi128ENS_12float_e4m3_tEfNS_4arch4Sm90ELb0ELb0ELb1ELb0ELb0ELb0ELb0ELb1ELb1ELb0ELb0ELb0EEENS1_21CollectiveEpilogueFwdINS6_IJSB_SB_SC_EEESA_NS_10bfloat16_tESH_Li256ELb0ELb0ELb0ELb1EEENS1_29StaticPersistentTileSchedulerILb0EEEEEEEEEvNT_6ParamsE)
        /*00c8*/ 	.word	0x00000004


	//----- nvinfo : EIATTR_FRAME_SIZE
	.align		4
.L_44:
        /*00cc*/ 	.byte	0x04, 0x11
        /*00ce*/ 	.short	(.L_46 - .L_45)
	.align		4
.L_45:
        /*00d0*/ 	.word	index@(_ZN7cutlass13device_kernelIN5flash11enable_sm90INS1_16FlashAttnFwdSm90INS1_25CollectiveMainloopFwdSm90ILi2EN4cute5tupleIJNS5_1CILi2EEENS7_ILi1EEES9_EEENS6_IJNS7_ILi128EEENS7_ILi160EEENS7_ILi192EEEEEELi128ENS_12float_e4m3_tEfNS_4arch4Sm90ELb0ELb0ELb1ELb0ELb0ELb0ELb0ELb1ELb1ELb0ELb0ELb0EEENS1_21CollectiveEpilogueFwdINS6_IJSB_SB_SC_EEESA_NS_10bfloat16_tESH_Li256ELb0ELb0ELb0ELb1EEENS1_29StaticPersistentTileSchedulerILb0EEEEEEEEEvNT_6ParamsE)
        /*00d4*/ 	.word	0x00000000


	//----- nvinfo : EIATTR_REGCOUNT
	.align		4
.L_46:
        /*00d8*/ 	.byte	0x04, 0x2f
        /*00da*/ 	.short	(.L_48 - .L_47)
	.align		4
.L_47:
        /*00dc*/ 	.word	index@(_ZN7cutlass13device_kernelIN5flash11enable_sm90INS1_16FlashAttnFwdSm90INS1_25CollectiveMainloopFwdSm90ILi2EN4cute5tupleIJNS5_1CILi1EEES8_S8_EEENS6_IJNS7_ILi128EEENS7_ILi160EEENS7_ILi192EEEEEELi128ENS_12float_e4m3_tEfNS_4arch4Sm90ELb0ELb0ELb1ELb0ELb0ELb0ELb0ELb1ELb1ELb0ELb0ELb0EEENS1_21CollectiveEpilogueFwdINS6_IJSA_SA_SB_EEES9_NS_10bfloat16_tESG_Li256ELb0ELb0ELb0ELb1EEENS1_29StaticPersistentTileSchedulerILb0EEEEEEEEEvNT_6ParamsE)
        /*00e0*/ 	.word	0x00000004


	//----- nvinfo : EIATTR_FRAME_SIZE
	.align		4
.L_48:
        /*00e4*/ 	.byte	0x04, 0x11
        /*00e6*/ 	.short	(.L_50 - .L_49)
	.align		4
.L_49:
        /*00e8*/ 	.word	index@(_ZN7cutlass13device_kernelIN5flash11enable_sm90INS1_16FlashAttnFwdSm90INS1_25CollectiveMainloopFwdSm90ILi2EN4cute5tupleIJNS5_1CILi1EEES8_S8_EEENS6_IJNS7_ILi128EEENS7_ILi160EEENS7_ILi192EEEEEELi128ENS_12float_e4m3_tEfNS_4arch4Sm90ELb0ELb0ELb1ELb0ELb0ELb0ELb0ELb1ELb1ELb0ELb0ELb0EEENS1_21CollectiveEpilogueFwdINS6_IJSA_SA_SB_EEES9_NS_10bfloat16_tESG_Li256ELb0ELb0ELb0ELb1EEENS1_29StaticPersistentTileSchedulerILb0EEEEEEEEEvNT_6ParamsE)
        /*00ec*/ 	.word	0x00000000


	//----- nvinfo : EIATTR_MIN_STACK_SIZE
	.align		4
.L_50:
        /*00f0*/ 	.byte	0x04, 0x12
        /*00f2*/ 	.short	(.L_52 - .L_51)
	.align		4
.L_51:
        /*00f4*/ 	.word	index@(_ZN7cutlass13device_kernelIN5flash11enable_sm90INS1_16FlashAttnFwdSm90INS1_25CollectiveMainloopFwdSm90ILi2EN4cute5tupleIJNS5_1CILi1EEES8_S8_EEENS6_IJNS7_ILi128EEENS7_ILi160EEENS7_ILi192EEEEEELi128ENS_12float_e4m3_tEfNS_4arch4Sm90ELb0ELb0ELb1ELb0ELb0ELb0ELb0ELb1ELb1ELb0ELb0ELb0EEENS1_21CollectiveEpilogueFwdINS6_IJSA_SA_SB_EEES9_NS_10bfloat16_tESG_Li256ELb0ELb0ELb0ELb1EEENS1_29StaticPersistentTileSchedulerILb0EEEEEEEEEvNT_6ParamsE)
        /*00f8*/ 	.word	0x00000000


	//----- nvinfo : EIATTR_MIN_STACK_SIZE
	.align		4
.L_52:
        /*00fc*/ 	.byte	0x04, 0x12
        /*00fe*/ 	.short	(.L_54 - .L_53)
	.align		4
.L_53:
        /*0100*/ 	.word	index@(_ZN7cutlass13device_kernelIN5flash11enable_sm90INS1_16FlashAttnFwdSm90INS1_25CollectiveMainloopFwdSm90ILi2EN4cute5tupleIJNS5_1CILi2EEENS7_ILi1EEES9_EEENS6_IJNS7_ILi128EEENS7_ILi160EEENS7_ILi192EEEEEELi128ENS_12float_e4m3_tEfNS_4arch4Sm90ELb0ELb0ELb1ELb0ELb0ELb0ELb0ELb1ELb1ELb0ELb0ELb0EEENS1_21CollectiveEpilogueFwdINS6_IJSB_SB_SC_EEESA_NS_10bfloat16_tESH_Li256ELb0ELb0ELb0ELb1EEENS1_29StaticPersistentTileSchedulerILb0EEEEEEEEEvNT_6ParamsE)
        /*0104*/ 	.word	0x00000000


	//----- nvinfo : EIATTR_MIN_STACK_SIZE
	.align		4
.L_54:
        /*0108*/ 	.byte	0x04, 0x12
        /*010a*/ 	.short	(.L_56 - .L_55)
	.align		4
.L_55:
        /*010c*/ 	.word	index@(_ZN7cutlass13device_kernelIN5flash11enable_sm90INS1_16FlashAttnFwdSm90INS1_25CollectiveMainloopFwdSm90ILi2EN4cute5tupleIJNS5_1CILi1EEES8_S8_EEENS6_IJNS7_ILi128EEENS7_ILi160EEENS7_ILi192EEEEEELi128ENS_12float_e4m3_tEfNS_4arch4Sm90ELb0ELb0ELb1ELb1ELb0ELb0ELb0ELb1ELb1ELb0ELb0ELb0EEENS1_21CollectiveEpilogueFwdINS6_IJSA_SA_SB_EEES9_NS_10bfloat16_tESG_Li256ELb1ELb0ELb0ELb1EEENS1_36VarlenDynamicPersistentTileSchedulerILi128ELi160ELi256ELi128ELb0ELb0ELb1ELb0ELb1ELb1EEEEEEEEEvNT_6ParamsE)
        /*0110*/ 	.word	0x00000000


	//----- nvinfo : EIATTR_MIN_STACK_SIZE
	.align		4
.L_56:
        /*0114*/ 	.byte	0x04, 0x12
        /*0116*/ 	.short	(.L_58 - .L_57)
	.align		4
.L_57:
        /*0118*/ 	.word	index@(_ZN7cutlass13device_kernelIN5flash11enable_sm90INS1_16FlashAttnFwdSm90INS1_25CollectiveMainloopFwdSm90ILi2EN4cute5tupleIJNS5_1CILi1EEES8_S8_EEENS6_IJNS7_ILi128EEENS7_ILi160EEENS7_ILi192EEEEEELi128ENS_12float_e4m3_tEfNS_4arch4Sm90ELb0ELb0ELb1ELb1ELb0ELb1ELb0ELb1ELb1ELb0ELb0ELb0EEENS1_21CollectiveEpilogueFwdINS6_IJSA_SA_SB_EEES9_NS_10bfloat16_tESG_Li256ELb1ELb0ELb0ELb1EEENS1_36VarlenDynamicPersistentTileSchedulerILi128ELi160ELi256ELi128ELb0ELb0ELb1ELb0ELb1ELb1EEEEEEEEEvNT_6ParamsE)
        /*011c*/ 	.word	0x00000000


	//----- nvinfo : EIATTR_MIN_STACK_SIZE
	.align		4
.L_58:
        /*0120*/ 	.byte	0x04, 0x12
        /*0122*/ 	.short	(.L_60 - .L_59)
	.align		4
.L_59:
        /*0124*/ 	.word	index@(_ZN7cutlass13device_kernelIN5flash11enable_sm90INS1_16FlashAttnFwdSm90INS1_25CollectiveMainloopFwdSm90ILi2EN4cute5tupleIJNS5_1CILi1EEES8_S8_EEENS6_IJNS7_ILi128EEESA_NS7_ILi192EEEEEELi128ENS_12float_e4m3_tEfNS_4arch4Sm90ELb0ELb1ELb1ELb0ELb0ELb0ELb0ELb1ELb1ELb0ELb0ELb0EEENS1_21CollectiveEpilogueFwdINS6_IJSA_SA_SA_EEES9_NS_10bfloat16_tESF_Li256ELb0ELb0ELb0ELb1EEENS1_30DynamicPersistentTileSchedulerILi256ELi128ELb0ELb0ELb1EEEEEEEEEvNT_6ParamsE)
        /*0128*/ 	.word	0x00000000


	//----- nvinfo : EIATTR_MIN_STACK_SIZE
	.align		4
.L_60:
        /*012c*/ 	.byte	0x04, 0x12
        /*012e*/ 	.short	(.L_62 - .L_61)
	.align		4
.L_61:
        /*0130*/ 	.word	index@(_ZN7cutlass13device_kernelIN5flash11enable_sm90INS1_16FlashAttnFwdSm90INS1_25CollectiveMainloopFwdSm90ILi2EN4cute5tupleIJNS5_1CILi1EEES8_S8_EEENS6_IJNS7_ILi128EEESA_NS7_ILi192EEEEEELi128ENS_12float_e4m3_tEfNS_4arch4Sm90ELb0ELb1ELb1ELb1ELb0ELb0ELb0ELb1ELb1ELb0ELb0ELb0EEENS1_21CollectiveEpilogueFwdINS6_IJSA_SA_SA_EEES9_NS_10bfloat16_tESF_Li256ELb1ELb0ELb0ELb1EEENS1_36VarlenDynamicPersistentTileSchedulerILi128ELi128ELi256ELi128ELb0ELb0ELb1ELb1ELb0ELb1EEEEEEEEEvNT_6ParamsE)
        /*0134*/ 	.word	0x00000000


	//----- nvinfo : EIATTR_MIN_STACK_SIZE
	.align		4
.L_62:
        /*0138*/ 	.byte	0x04, 0x12
        /*013a*/ 	.short	(.L_64 - .L_63)
	.align		4
.L_63:
        /*013c*/ 	.word	index@(_ZN7cutlass13device_kernelIN5flash11enable_sm90INS1_16FlashAttnFwdSm90INS1_25CollectiveMainloopFwdSm90ILi2EN4cute5tupleIJNS5_1CILi1EEES8_S8_EEENS6_IJNS7_ILi128EEESA_NS7_ILi192EEEEEELi128ENS_12float_e4m3_tEfNS_4arch4Sm90ELb0ELb1ELb1ELb1ELb0ELb1ELb0ELb1ELb1ELb0ELb0ELb0EEENS1_21CollectiveEpilogueFwdINS6_IJSA_SA_SA_EEES9_NS_10bfloat16_tESF_Li256ELb1ELb0ELb0ELb1EEENS1_36VarlenDynamicPersistentTileSchedulerILi128ELi128ELi256ELi128ELb0ELb0ELb1ELb1ELb0ELb1EEEEEEEEEvNT_6ParamsE)
        /*0140*/ 	.word	0x00000000


	//----- nvinfo : EIATTR_MIN_STACK_SIZE
	.align		4
.L_64:
        /*0144*/ 	.byte	0x04, 0x12
        /*0146*/ 	.short	(.L_66 - .L_65)
	.align		4
.L_65:
        /*0148*/ 	.word	index@(_ZN7cutlass13device_kernelIN5flash11enable_sm90INS1_16FlashAttnFwdSm90INS1_25CollectiveMainloopFwdSm90ILi2EN4cute5tupleIJNS5_1CILi1EEES8_S8_EEENS6_IJNS7_ILi128EEENS7_ILi160EEENS7_ILi192EEEEEELi128ENS_12float_e4m3_tEfNS_4arch4Sm90ELb1ELb0ELb1ELb0ELb0ELb0ELb0ELb1ELb1ELb0ELb0ELb0EEENS1_21CollectiveEpilogueFwdINS6_IJSA_SA_SB_EEES9_NS_10bfloat16_tESG_Li256ELb0ELb0ELb0ELb1EEENS1_30DynamicPersistentTileSchedulerILi256ELi128ELb0ELb0ELb1EEEEEEEEEvNT_6ParamsE)
        /*014c*/ 	.word	0x00000000


	//----- nvinfo : EIATTR_MIN_STACK_SIZE
	.align		4
.L_66:
        /*0150*/ 	.byte	0x04, 0x12
        /*0152*/ 	.short	(.L_68 - .L_67)
	.align		4
.L_67:
        /*0154*/ 	.word	index@(_ZN7cutlass13device_kernelIN5flash11enable_sm90INS1_16FlashAttnFwdSm90INS1_25CollectiveMainloopFwdSm90ILi2EN4cute5tupleIJNS5_1CILi1EEES8_S8_EEENS6_IJNS7_ILi128EEENS7_ILi160EEENS7_ILi192EEEEEELi128ENS_12float_e4m3_tEfNS_4arch4Sm90ELb1ELb0ELb1ELb1ELb0ELb0ELb0ELb1ELb1ELb0ELb0ELb0EEENS1_21CollectiveEpilogueFwdINS6_IJSA_SA_SB_EEES9_NS_10bfloat16_tESG_Li256ELb1ELb0ELb0ELb1EEENS1_36VarlenDynamicPersistentTileSchedulerILi128ELi160ELi256ELi128ELb0ELb0ELb1ELb1ELb1ELb1EEEEEEEEEvNT_6ParamsE)
        /*0158*/ 	.word	0x00000000


	//----- nvinfo : EIATTR_MIN_STACK_SIZE
	.align		4
.L_68:
        /*015c*/ 	.byte	0x04, 0x12
        /*015e*/ 	.short	(.L_70 - .L_69)
	.align		4
.L_69:
        /*0160*/ 	.word	index@(_ZN7cutlass13device_kernelIN5flash11enable_sm90INS1_16FlashAttnFwdSm90INS1_25CollectiveMainloopFwdSm90ILi2EN4cute5tupleIJNS5_1CILi1EEES8_S8_EEENS6_IJNS7_ILi128EEENS7_ILi160EEENS7_ILi192EEEEEELi128ENS_12float_e4m3_tEfNS_4arch4Sm90ELb1ELb0ELb1ELb1ELb0ELb1ELb0ELb1ELb1ELb0ELb0ELb0EEENS1_21CollectiveEpilogueFwdINS6_IJSA_SA_SB_EEES9_NS_10bfloat16_tESG_Li256ELb1ELb0ELb0ELb1EEENS1_36VarlenDynamicPersistentTileSchedulerILi128ELi160ELi256ELi128ELb0ELb0ELb1ELb1ELb1ELb1EEEEEEEEEvNT_6ParamsE)
        /*0164*/ 	.word	0x00000000
.L_70:


//--------------------- .nv.compat                --------------------------
	.section	.nv.compat,"",@"SHT_CUDA_COMPAT_INFO"
	.align	4
        /*0000*/ 	.byte	0x02, 0x09, 0x01, 0x00, 0x02, 0x02, 0x01, 0x00, 0x02, 0x05, 0x05, 0x00, 0x03, 0x07, 0x01, 0x01
        /*0010*/ 	.byte	0x02, 0x03, 0x00, 0x00, 0x02, 0x06, 0x01, 0x00, 0x04, 0x0b, 0x08, 0x00, 0x09, 0x00, 0x00, 0x00
        /*0020*/ 	.byte	0x00, 0x00, 0x00, 0x00


//--------------------- .nv.info._ZN7cutlass13device_kernelIN5flash11enable_sm90INS1_16FlashAttnFwdSm90INS1_25CollectiveMainloopFwdSm90ILi2EN4cute5tupleIJNS5_1CILi1EEES8_S8_EEENS6_IJNS7_ILi128EEENS7_ILi160EEENS7_ILi192EEEEEELi128ENS_12float_e4m3_tEfNS_4arch4Sm90ELb0ELb0ELb1ELb0ELb0ELb0ELb0ELb1ELb1ELb0ELb0ELb0EEENS1_21CollectiveEpilogueFwdINS6_IJSA_SA_SB_EEES9_NS_10bfloat16_tESG_Li256ELb0ELb0ELb0ELb1EEENS1_29StaticPersistentTileSchedulerILb0EEEEEEEEEvNT_6ParamsE --------------------------
	.section	.nv.info._ZN7cutlass13device_kernelIN5flash11enable_sm90INS1_16FlashAttnFwdSm90INS1_25CollectiveMainloopFwdSm90ILi2EN4cute5tupleIJNS5_1CILi1EEES8_S8_EEENS6_IJNS7_ILi128EEENS7_ILi160EEENS7_ILi192EEEEEELi128ENS_12float_e4m3_tEfNS_4arch4Sm90ELb0ELb0ELb1ELb0ELb0ELb0ELb0ELb1ELb1ELb0ELb0ELb0EEENS1_21CollectiveEpilogueFwdINS6_IJSA_SA_SB_EEES9_NS_10bfloat16_tESG_Li256ELb0ELb0ELb0ELb1EEENS1_29StaticPersistentTileSchedulerILb0EEEEEEEEEvNT_6ParamsE,"",@"SHT_CUDA_INFO"
	.sectionflags	@""
	.align	4


	//----- nvinfo : EIATTR_CUDA_API_VERSION
	.align		4
        /*0000*/ 	.byte	0x04, 0x37
        /*0002*/ 	.short	(.L_72 - .L_71)
.L_71:
        /*0004*/ 	.word	0x00000082


	//----- nvinfo : EIATTR_KPARAM_INFO
	.align		4
.L_72:
        /*0008*/ 	.byte	0x04, 0x17
        /*000a*/ 	.short	(.L_74 - .L_73)
.L_73:
        /*000c*/ 	.word	0x00000000
        /*0010*/ 	.short	0x0000
        /*0012*/ 	.short	0x0000
        /*0014*/ 	.byte	0x00, 0xf0, 0x01, 0x2e


	//----- nvinfo : EIATTR_SPARSE_MMA_MASK
	.align		4
.L_74:
        /*0018*/ 	.byte	0x03, 0x50
        /*001a*/ 	.short	0x0000


	//----- nvinfo : EIATTR_MAXREG_COUNT
	.align		4
        /*001c*/ 	.byte	0x03, 0x1b
        /*001e*/ 	.short	0x00a8


	//----- nvinfo : EIATTR_MERCURY_ISA_VERSION
	.align		4
        /*0020*/ 	.byte	0x03, 0x5f
        /*0022*/ 	.short	0x0101


	//----- nvinfo : EIATTR_VRC_CTA_INIT_COUNT
	.align		4
        /*0024*/ 	.byte	0x02, 0x4a
	.zero		1
	.zero		1


	//----- nvinfo : EIATTR_EXIT_INSTR_OFFSETS
	.align		4
        /*0028*/ 	.byte	0x04, 0x1c
        /*002a*/ 	.short	(.L_76 - .L_75)


	//   ....[0]....
.L_75:
        /*002c*/ 	.word	0x00000010


	//----- nvinfo : EIATTR_MAX_THREADS
	.align		4
.L_76:
        /*0030*/ 	.byte	0x04, 0x05
        /*0032*/ 	.short	(.L_78 - .L_77)
.L_77:
        /*0034*/ 	.word	0x00000180
        /*0038*/ 	.word	0x00000001
        /*003c*/ 	.word	0x00000001


	//----- nvinfo : EIATTR_CBANK_PARAM_SIZE
	.align		4
.L_78:
        /*0040*/ 	.byte	0x03, 0x19
        /*0042*/ 	.short	0x0b80


	//----- nvinfo : EIATTR_PARAM_CBANK
	.align		4
        /*0044*/ 	.byte	0x04, 0x0a
        /*0046*/ 	.short	(.L_80 - .L_79)
	.align		4
.L_79:
        /*0048*/ 	.word	index@(.nv.constant0._ZN7cutlass13device_kernelIN5flash11enable_sm90INS1_16FlashAttnFwdSm90INS1_25CollectiveMainloopFwdSm90ILi2EN4cute5tupleIJNS5_1CILi1EEES8_S8_EEENS6_IJNS7_ILi128EEENS7_ILi160EEENS7_ILi192EEEEEELi128ENS_12float_e4m3_tEfNS_4arch4Sm90ELb0ELb0ELb1ELb0ELb0ELb0ELb0ELb1ELb1ELb0ELb0ELb0EEENS1_21CollectiveEpilogueFwdINS6_IJSA_SA_SB_EEES9_NS_10bfloat16_tESG_Li256ELb0ELb0ELb0ELb1EEENS1_29StaticPersistentTileSchedulerILb0EEEEEEEEEvNT_6ParamsE)
        /*004c*/ 	.short	0x0380
        /*004e*/ 	.short	0x0b80


	//----- nvinfo : EIATTR_SW_WAR
	.align		4
.L_80:
        /*0050*/ 	.byte	0x04, 0x36
        /*0052*/ 	.short	(.L_82 - .L_81)
.L_81:
        /*0054*/ 	.word	0x00000008
.L_82:


//--------------------- .nv.info._ZN7cutlass13device_kernelIN5flash11enable_sm90INS1_16FlashAttnFwdSm90INS1_25CollectiveMainloopFwdSm90ILi2EN4cute5tupleIJNS5_1CILi2EEENS7_ILi1EEES9_EEENS6_IJNS7_ILi128EEENS7_ILi160EEENS7_ILi192EEEEEELi128ENS_12float_e4m3_tEfNS_4arch4Sm90ELb0ELb0ELb1ELb0ELb0ELb0ELb0ELb1ELb1ELb0ELb0ELb0EEENS1_21CollectiveEpilogueFwdINS6_IJSB_SB_SC_EEESA_NS_10bfloat16_tESH_Li256ELb0ELb0ELb0ELb1EEENS1_29StaticPersistentTileSchedulerILb0EEEEEEEEEvNT_6ParamsE --------------------------
	.section	.nv.info._ZN7cutlass13device_kernelIN5flash11enable_sm90INS1_16FlashAttnFwdSm90INS1_25CollectiveMainloopFwdSm90ILi2EN4cute5tupleIJNS5_1CILi2EEENS7_ILi1EEES9_EEENS6_IJNS7_ILi128EEENS7_ILi160EEENS7_ILi192EEEEEELi128ENS_12float_e4m3_tEfNS_4arch4Sm90ELb0ELb0ELb1ELb0ELb0ELb0ELb0ELb1ELb1ELb0ELb0ELb0EEENS1_21CollectiveEpilogueFwdINS6_IJSB_SB_SC_EEESA_NS_10bfloat16_tESH_Li256ELb0ELb0ELb0ELb1EEENS1_29StaticPersistentTileSchedulerILb0EEEEEEEEEvNT_6ParamsE,"",@"SHT_CUDA_INFO"
	.sectionflags	@""
	.align	4


	//----- nvinfo : EIATTR_CUDA_API_VERSION
	.align		4
        /*0000*/ 	.byte	0x04, 0x37
        /*0002*/ 	.short	(.L_84 - .L_83)
.L_83:
        /*0004*/ 	.word	0x00000082


	//----- nvinfo : EIATTR_KPARAM_INFO
	.align		4
.L_84:
        /*0008*/ 	.byte	0x04, 0x17
        /*000a*/ 	.short	(.L_86 - .L_85)
.L_85:
        /*000c*/ 	.word	0x00000000
        /*0010*/ 	.short	0x0000
        /*0012*/ 	.short	0x0000
        /*0014*/ 	.byte	0x00, 0xf0, 0x01, 0x2e


	//----- nvinfo : EIATTR_SPARSE_MMA_MASK
	.align		4
.L_86:
        /*0018*/ 	.byte	0x03, 0x50
        /*001a*/ 	.short	0x0000


	//----- nvinfo : EIATTR_MAXREG_COUNT
	.align		4
        /*001c*/ 	.byte	0x03, 0x1b
        /*001e*/ 	.short	0x00a8


	//----- nvinfo : EIATTR_MERCURY_ISA_VERSION
	.align		4
        /*0020*/ 	.byte	0x03, 0x5f
        /*0022*/ 	.short	0x0101


	//----- nvinfo : EIATTR_VRC_CTA_INIT_COUNT
	.align		4
        /*0024*/ 	.byte	0x02, 0x4a
	.zero		1
	.zero		1


	//----- nvinfo : EIATTR_EXIT_INSTR_OFFSETS
	.align		4
        /*0028*/ 	.byte	0x04, 0x1c
        /*002a*/ 	.short	(.L_88 - .L_87)


	//   ....[0]....
.L_87:
        /*002c*/ 	.word	0x00000010


	//----- nvinfo : EIATTR_MAX_THREADS
	.align		4
.L_88:
        /*0030*/ 	.byte	0x04, 0x05
        /*0032*/ 	.short	(.L_90 - .L_89)
.L_89:
        /*0034*/ 	.word	0x00000180
        /*0038*/ 	.word	0x00000001
        /*003c*/ 	.word	0x00000001


	//----- nvinfo : EIATTR_CBANK_PARAM_SIZE
	.align		4
.L_90:
        /*0040*/ 	.byte	0x03, 0x19
        /*0042*/ 	.short	0x0b80


	//----- nvinfo : EIATTR_PARAM_CBANK
	.align		4
        /*0044*/ 	.byte	0x04, 0x0a
        /*0046*/ 	.short	(.L_92 - .L_91)
	.align		4
.L_91:
        /*0048*/ 	.word	index@(.nv.constant0._ZN7cutlass13device_kernelIN5flash11enable_sm90INS1_16FlashAttnFwdSm90INS1_25CollectiveMainloopFwdSm90ILi2EN4cute5tupleIJNS5_1CILi2EEENS7_ILi1EEES9_EEENS6_IJNS7_ILi128EEENS7_ILi160EEENS7_ILi192EEEEEELi128ENS_12float_e4m3_tEfNS_4arch4Sm90ELb0ELb0ELb1ELb0ELb0ELb0ELb0ELb1ELb1ELb0ELb0ELb0EEENS1_21CollectiveEpilogueFwdINS6_IJSB_SB_SC_EEESA_NS_10bfloat16_tESH_Li256ELb0ELb0ELb0ELb1EEENS1_29StaticPersistentTileSchedulerILb0EEEEEEEEEvNT_6ParamsE)
        /*004c*/ 	.short	0x0380
        /*004e*/ 	.short	0x0b80


	//----- nvinfo : EIATTR_SW_WAR
	.align		4
.L_92:
        /*0050*/ 	.byte	0x04, 0x36
        /*0052*/ 	.short	(.L_94 - .L_93)
.L_93:
        /*0054*/ 	.word	0x00000008
.L_94:


//--------------------- .nv.info._ZN7cutlass13device_kernelIN5flash11enable_sm90INS1_16FlashAttnFwdSm90INS1_25CollectiveMainloopFwdSm90ILi2EN4cute5tupleIJNS5_1CILi1EEES8_S8_EEENS6_IJNS7_ILi128EEENS7_ILi160EEENS7_ILi192EEEEEELi128ENS_12float_e4m3_tEfNS_4arch4Sm90ELb0ELb0ELb1ELb1ELb0ELb0ELb0ELb1ELb1ELb0ELb0ELb0EEENS1_21CollectiveEpilogueFwdINS6_IJSA_SA_SB_EEES9_NS_10bfloat16_tESG_Li256ELb1ELb0ELb0ELb1EEENS1_36VarlenDynamicPersistentTileSchedulerILi128ELi160ELi256ELi128ELb0ELb0ELb1ELb0ELb1ELb1EEEEEEEEEvNT_6ParamsE --------------------------
	.section	.nv.info._ZN7cutlass13device_kernelIN5flash11enable_sm90INS1_16FlashAttnFwdSm90INS1_25CollectiveMainloopFwdSm90ILi2EN4cute5tupleIJNS5_1CILi1EEES8_S8_EEENS6_IJNS7_ILi128EEENS7_ILi160EEENS7_ILi192EEEEEELi128ENS_12float_e4m3_tEfNS_4arch4Sm90ELb0ELb0ELb1ELb1ELb0ELb0ELb0ELb1ELb1ELb0ELb0ELb0EEENS1_21CollectiveEpilogueFwdINS6_IJSA_SA_SB_EEES9_NS_10bfloat16_tESG_Li256ELb1ELb0ELb0ELb1EEENS1_36VarlenDynamicPersistentTileSchedulerILi128ELi160ELi256ELi128ELb0ELb0ELb1ELb0ELb1ELb1EEEEEEEEEvNT_6ParamsE,"",@"SHT_CUDA_INFO"
	.sectionflags	@""
	.align	4


	//----- nvinfo : EIATTR_CUDA_API_VERSION
	.align		4
        /*0000*/ 	.byte	0x04, 0x37
        /*0002*/ 	.short	(.L_96 - .L_95)
.L_95:
        /*0004*/ 	.word	0x00000082


	//----- nvinfo : EIATTR_KPARAM_INFO
	.align		4
.L_96:
        /*0008*/ 	.byte	0x04, 0x17
        /*000a*/ 	.short	(.L_98 - .L_97)
.L_97:
        /*000c*/ 	.word	0x00000000
        /*0010*/ 	.short	0x0000
        /*0012*/ 	.short	0x0000
        /*0014*/ 	.byte	0x00, 0xf0, 0x01, 0x28


	//----- nvinfo : EIATTR_SPARSE_MMA_MASK
	.align		4
.L_98:
        /*0018*/ 	.byte	0x03, 0x50
        /*001a*/ 	.short	0x0000


	//----- nvinfo : EIATTR_MAXREG_COUNT
	.align		4
        /*001c*/ 	.byte	0x03, 0x1b
        /*001e*/ 	.short	0x00a8


	//----- nvinfo : EIATTR_MERCURY_ISA_VERSION
	.align		4
        /*0020*/ 	.byte	0x03, 0x5f
        /*0022*/ 	.short	0x0101


	//----- nvinfo : EIATTR_VRC_CTA_INIT_COUNT
	.align		4
        /*0024*/ 	.byte	0x02, 0x4a
	.zero		1
	.zero		1


	//----- nvinfo : EIATTR_EXIT_INSTR_OFFSETS
	.align		4
        /*0028*/ 	.byte	0x04, 0x1c
        /*002a*/ 	.short	(.L_100 - .L_99)


	//   ....[0]....
.L_99:
        /*002c*/ 	.word	0x00000010


	//----- nvinfo : EIATTR_MAX_THREADS
	.align		4
.L_100:
        /*0030*/ 	.byte	0x04, 0x05
        /*0032*/ 	.short	(.L_102 - .L_101)
.L_101:
        /*0034*/ 	.word	0x00000180
        /*0038*/ 	.word	0x00000001
        /*003c*/ 	.word	0x00000001


	//----- nvinfo : EIATTR_CBANK_PARAM_SIZE
	.align		4
.L_102:
        /*0040*/ 	.byte	0x03, 0x19
        /*0042*/ 	.short	0x0a00


	//----- nvinfo : EIATTR_PARAM_CBANK
	.align		4
        /*0044*/ 	.byte	0x04, 0x0a
        /*0046*/ 	.short	(.L_104 - .L_103)
	.align		4
.L_103:
        /*0048*/ 	.word	index@(.nv.constant0._ZN7cutlass13device_kernelIN5flash11enable_sm90INS1_16FlashAttnFwdSm90INS1_25CollectiveMainloopFwdSm90ILi2EN4cute5tupleIJNS5_1CILi1EEES8_S8_EEENS6_IJNS7_ILi128EEENS7_ILi160EEENS7_ILi192EEEEEELi128ENS_12float_e4m3_tEfNS_4arch4Sm90ELb0ELb0ELb1ELb1ELb0ELb0ELb0ELb1ELb1ELb0ELb0ELb0EEENS1_21CollectiveEpilogueFwdINS6_IJSA_SA_SB_EEES9_NS_10bfloat16_tESG_Li256ELb1ELb0ELb0ELb1EEENS1_36VarlenDynamicPersistentTileSchedulerILi128ELi160ELi256ELi128ELb0ELb0ELb1ELb0ELb1ELb1EEEEEEEEEvNT_6ParamsE)
        /*004c*/ 	.short	0x0380
        /*004e*/ 	.short	0x0a00


	//----- nvinfo : EIATTR_SW_WAR
	.align		4
.L_104:
        /*0050*/ 	.byte	0x04, 0x36
        /*0052*/ 	.short	(.L_106 - .L_105)
.L_105:
        /*0054*/ 	.word	0x00000008
.L_106:


//--------------------- .nv.info._ZN7cutlass13device_kernelIN5flash11enable_sm90INS1_16FlashAttnFwdSm90INS1_25CollectiveMainloopFwdSm90ILi2EN4cute5tupleIJNS5_1CILi1EEES8_S8_EEENS6_IJNS7_ILi128EEENS7_ILi160EEENS7_ILi192EEEEEELi128ENS_12float_e4m3_tEfNS_4arch4Sm90ELb0ELb0ELb1ELb1ELb0ELb1ELb0ELb1ELb1ELb0ELb0ELb0EEENS1_21CollectiveEpilogueFwdINS6_IJSA_SA_SB_EEES9_NS_10bfloat16_tESG_Li256ELb1ELb0ELb0ELb1EEENS1_36VarlenDynamicPersistentTileSchedulerILi128ELi160ELi256ELi128ELb0ELb0ELb1ELb0ELb1ELb1EEEEEEEEEvNT_6ParamsE --------------------------
	.section	.nv.info._ZN7cutlass13device_kernelIN5flash11enable_sm90INS1_16FlashAttnFwdSm90INS1_25CollectiveMainloopFwdSm90ILi2EN4cute5tupleIJNS5_1CILi1EEES8_S8_EEENS6_IJNS7_ILi128EEENS7_ILi160EEENS7_ILi192EEEEEELi128ENS_12float_e4m3_tEfNS_4arch4Sm90ELb0ELb0ELb1ELb1ELb0ELb1ELb0ELb1ELb1ELb0ELb0ELb0EEENS1_21CollectiveEpilogueFwdINS6_IJSA_SA_SB_EEES9_NS_10bfloat16_tESG_Li256ELb1ELb0ELb0ELb1EEENS1_36VarlenDynamicPersistentTileSchedulerILi128ELi160ELi256ELi128ELb0ELb0ELb1ELb0ELb1ELb1EEEEEEEEEvNT_6ParamsE,"",@"SHT_CUDA_INFO"
	.sectionflags	@""
	.align	4


	//----- nvinfo : EIATTR_CUDA_API_VERSION
	.align		4
        /*0000*/ 	.byte	0x04, 0x37
        /*0002*/ 	.short	(.L_108 - .L_107)
.L_107:
        /*0004*/ 	.word	0x00000082


	//----- nvinfo : EIATTR_KPARAM_INFO
	.align		4
.L_108:
        /*0008*/ 	.byte	0x04, 0x17
        /*000a*/ 	.short	(.L_110 - .L_109)
.L_109:
        /*000c*/ 	.word	0x00000000
        /*0010*/ 	.short	0x0000
        /*0012*/ 	.short	0x0000
        /*0014*/ 	.byte	0x00, 0xf0, 0x01, 0x28


	//----- nvinfo : EIATTR_SPARSE_MMA_MASK
	.align		4
.L_110:
        /*0018*/ 	.byte	0x03, 0x50
        /*001a*/ 	.short	0x0000


	//----- nvinfo : EIATTR_MAXREG_COUNT
	.align		4
        /*001c*/ 	.byte	0x03, 0x1b
        /*001e*/ 	.short	0x00a8


	//----- nvinfo : EIATTR_MERCURY_ISA_VERSION
	.align		4
        /*0020*/ 	.byte	0x03, 0x5f
        /*0022*/ 	.short	0x0101


	//----- nvinfo : EIATTR_VRC_CTA_INIT_COUNT
	.align		4
        /*0024*/ 	.byte	0x02, 0x4a
	.zero		1
	.zero		1


	//----- nvinfo : EIATTR_EXIT_INSTR_OFFSETS
	.align		4
        /*0028*/ 	.byte	0x04, 0x1c
        /*002a*/ 	.short	(.L_112 - .L_111)


	//   ....[0]....
.L_111:
        /*002c*/ 	.word	0x00000010


	//----- nvinfo : EIATTR_MAX_THREADS
	.align		4
.L_112:
        /*0030*/ 	.byte	0x04, 0x05
        /*0032*/ 	.short	(.L_114 - .L_113)
.L_113:
        /*0034*/ 	.word	0x00000180
        /*0038*/ 	.word	0x00000001
        /*003c*/ 	.word	0x00000001


	//----- nvinfo : EIATTR_CBANK_PARAM_SIZE
	.align		4
.L_114:
        /*0040*/ 	.byte	0x03, 0x19
        /*0042*/ 	.short	0x0a00


	//----- nvinfo : EIATTR_PARAM_CBANK
	.align		4
        /*0044*/ 	.byte	0x04, 0x0a
        /*0046*/ 	.short	(.L_116 - .L_115)
	.align		4
.L_115:
        /*0048*/ 	.word	index@(.nv.constant0._ZN7cutlass13device_kernelIN5flash11enable_sm90INS1_16FlashAttnFwdSm90INS1_25CollectiveMainloopFwdSm90ILi2EN4cute5tupleIJNS5_1CILi1EEES8_S8_EEENS6_IJNS7_ILi128EEENS7_ILi160EEENS7_ILi192EEEEEELi128ENS_12float_e4m3_tEfNS_4arch4Sm90ELb0ELb0ELb1ELb1ELb0ELb1ELb0ELb1ELb1ELb0ELb0ELb0EEENS1_21CollectiveEpilogueFwdINS6_IJSA_SA_SB_EEES9_NS_10bfloat16_tESG_Li256ELb1ELb0ELb0ELb1EEENS1_36VarlenDynamicPersistentTileSchedulerILi128ELi160ELi256ELi128ELb0ELb0ELb1ELb0ELb1ELb1EEEEEEEEEvNT_6ParamsE)
        /*004c*/ 	.short	0x0380
        /*004e*/ 	.short	0x0a00


	//----- nvinfo : EIATTR_SW_WAR
	.align		4
.L_116:
        /*0050*/ 	.byte	0x04, 0x36
        /*0052*/ 	.short	(.L_118 - .L_117)
.L_117:
        /*0054*/ 	.word	0x00000008
.L_118:


//--------------------- .nv.info._ZN7cutlass13device_kernelIN5flash11enable_sm90INS1_16FlashAttnFwdSm90INS1_25CollectiveMainloopFwdSm90ILi2EN4cute5tupleIJNS5_1CILi1EEES8_S8_EEENS6_IJNS7_ILi128EEESA_NS7_ILi192EEEEEELi128ENS_12float_e4m3_tEfNS_4arch4Sm90ELb0ELb1ELb1ELb0ELb0ELb0ELb0ELb1ELb1ELb0ELb0ELb0EEENS1_21CollectiveEpilogueFwdINS6_IJSA_SA_SA_EEES9_NS_10bfloat16_tESF_Li256ELb0ELb0ELb0ELb1EEENS1_30DynamicPersistentTileSchedulerILi256ELi128ELb0ELb0ELb1EEEEEEEEEvNT_6ParamsE --------------------------
	.section	.nv.info._ZN7cutlass13device_kernelIN5flash11enable_sm90INS1_16FlashAttnFwdSm90INS1_25CollectiveMainloopFwdSm90ILi2EN4cute5tupleIJNS5_1CILi1EEES8_S8_EEENS6_IJNS7_ILi128EEESA_NS7_ILi192EEEEEELi128ENS_12float_e4m3_tEfNS_4arch4Sm90ELb0ELb1ELb1ELb0ELb0ELb0ELb0ELb1ELb1ELb0ELb0ELb0EEENS1_21CollectiveEpilogueFwdINS6_IJSA_SA_SA_EEES9_NS_10bfloat16_tESF_Li256ELb0ELb0ELb0ELb1EEENS1_30DynamicPersistentTileSchedulerILi256ELi128ELb0ELb0ELb1EEEEEEEEEvNT_6ParamsE,"",@"SHT_CUDA_INFO"
	.sectionflags	@""
	.align	4


	//----- nvinfo : EIATTR_CUDA_API_VERSION
	.align		4
        /*0000*/ 	.byte	0x04, 0x37
        /*0002*/ 	.short	(.L_120 - .L_119)
.L_119:
        /*0004*/ 	.word	0x00000082


	//----- nvinfo : EIATTR_KPARAM_INFO
	.align		4
.L_120:
        /*0008*/ 	.byte	0x04, 0x17
        /*000a*/ 	.short	(.L_122 - .L_121)
.L_121:
        /*000c*/ 	.word	0x00000000
        /*0010*/ 	.short	0x0000
        /*0012*/ 	.short	0x0000
        /*0014*/ 	.byte	0x00, 0xf0, 0x01, 0x2e


	//----- nvinfo : EIATTR_SPARSE_MMA_MASK
	.align		4
.L_122:
        /*0018*/ 	.byte	0x03, 0x50
        /*001a*/ 	.short	0x0000


	//----- nvinfo : EIATTR_MAXREG_COUNT
	.align		4
        /*001c*/ 	.byte	0x03, 0x1b
        /*001e*/ 	.short	0x00a8


	//----- nvinfo : EIATTR_MERCURY_ISA_VERSION
	.align		4
        /*0020*/ 	.byte	0x03, 0x5f
        /*0022*/ 	.short	0x0101


	//----- nvinfo : EIATTR_VRC_CTA_INIT_COUNT
	.align		4
        /*0024*/ 	.byte	0x02, 0x4a
	.zero		1
	.zero		1


	//----- nvinfo : EIATTR_EXIT_INSTR_OFFSETS
	.align		4
        /*0028*/ 	.byte	0x04, 0x1c
        /*002a*/ 	.short	(.L_124 - .L_123)


	//   ....[0]....
.L_123:
        /*002c*/ 	.word	0x00000010


	//----- nvinfo : EIATTR_MAX_THREADS
	.align		4
.L_124:
        /*0030*/ 	.byte	0x04, 0x05
        /*0032*/ 	.short	(.L_126 - .L_125)
.L_125:
        /*0034*/ 	.word	0x00000180
        /*0038*/ 	.word	0x00000001
        /*003c*/ 	.word	0x00000001


	//----- nvinfo : EIATTR_CBANK_PARAM_SIZE
	.align		4
.L_126:
        /*0040*/ 	.byte	0x03, 0x19
        /*0042*/ 	.short	0x0b80


	//----- nvinfo : EIATTR_PARAM_CBANK
	.align		4
        /*0044*/ 	.byte	0x04, 0x0a
        /*0046*/ 	.short	(.L_128 - .L_127)
	.align		4
.L_127:
        /*0048*/ 	.word	index@(.nv.constant0._ZN7cutlass13device_kernelIN5flash11enable_sm90INS1_16FlashAttnFwdSm90INS1_25CollectiveMainloopFwdSm90ILi2EN4cute5tupleIJNS5_1CILi1EEES8_S8_EEENS6_IJNS7_ILi128EEESA_NS7_ILi192EEEEEELi128ENS_12float_e4m3_tEfNS_4arch4Sm90ELb0ELb1ELb1ELb0ELb0ELb0ELb0ELb1ELb1ELb0ELb0ELb0EEENS1_21CollectiveEpilogueFwdINS6_IJSA_SA_SA_EEES9_NS_10bfloat16_tESF_Li256ELb0ELb0ELb0ELb1EEENS1_30DynamicPersistentTileSchedulerILi256ELi128ELb0ELb0ELb1EEEEEEEEEvNT_6ParamsE)
        /*004c*/ 	.short	0x0380
        /*004e*/ 	.short	0x0b80


	//----- nvinfo : EIATTR_SW_WAR
	.align		4
.L_128:
        /*0050*/ 	.byte	0x04, 0x36
        /*0052*/ 	.short	(.L_130 - .L_129)
.L_129:
        /*0054*/ 	.word	0x00000008
.L_130:


//--------------------- .nv.info._ZN7cutlass13device_kernelIN5flash11enable_sm90INS1_16FlashAttnFwdSm90INS1_25CollectiveMainloopFwdSm90ILi2EN4cute5tupleIJNS5_1CILi1EEES8_S8_EEENS6_IJNS7_ILi128EEESA_NS7_ILi192EEEEEELi128ENS_12float_e4m3_tEfNS_4arch4Sm90ELb0ELb1ELb1ELb1ELb0ELb0ELb0ELb1ELb1ELb0ELb0ELb0EEENS1_21CollectiveEpilogueFwdINS6_IJSA_SA_SA_EEES9_NS_10bfloat16_tESF_Li256ELb1ELb0ELb0ELb1EEENS1_36VarlenDynamicPersistentTileSchedulerILi128ELi128ELi256ELi128ELb0ELb0ELb1ELb1ELb0ELb1EEEEEEEEEvNT_6ParamsE --------------------------
	.section	.nv.info._ZN7cutlass13device_kernelIN5flash11enable_sm90INS1_16FlashAttnFwdSm90INS1_25CollectiveMainloopFwdSm90ILi2EN4cute5tupleIJNS5_1CILi1EEES8_S8_EEENS6_IJNS7_ILi128EEESA_NS7_ILi192EEEEEELi128ENS_12float_e4m3_tEfNS_4arch4Sm90ELb0ELb1ELb1ELb1ELb0ELb0ELb0ELb1ELb1ELb0ELb0ELb0EEENS1_21CollectiveEpilogueFwdINS6_IJSA_SA_SA_EEES9_NS_10bfloat16_tESF_Li256ELb1ELb0ELb0ELb1EEENS1_36VarlenDynamicPersistentTileSchedulerILi128ELi128ELi256ELi128ELb0ELb0ELb1ELb1ELb0ELb1EEEEEEEEEvNT_6ParamsE,"",@"SHT_CUDA_INFO"
	.sectionflags	@""
	.align	4


	//----- nvinfo : EIATTR_CUDA_API_VERSION
	.align		4
        /*0000*/ 	.byte	0x04, 0x37
        /*0002*/ 	.short	(.L_132 - .L_131)
.L_131:
        /*0004*/ 	.word	0x00000082


	//----- nvinfo : EIATTR_KPARAM_INFO
	.align		4
.L_132:
        /*0008*/ 	.byte	0x04, 0x17
        /*000a*/ 	.short	(.L_134 - .L_133)
.L_133:
        /*000c*/ 	.word	0x00000000
        /*0010*/ 	.short	0x0000
        /*0012*/ 	.short	0x0000
        /*0014*/ 	.byte	0x00, 0xf0, 0x01, 0x28


	//----- nvinfo : EIATTR_SPARSE_MMA_MASK
	.align		4
.L_134:
        /*0018*/ 	.byte	0x03, 0x50
        /*001a*/ 	.short	0x0000


	//----- nvinfo : EIATTR_MAXREG_COUNT
	.align		4
        /*001c*/ 	.byte	0x03, 0x1b
        /*001e*/ 	.short	0x00a8


	//----- nvinfo : EIATTR_MERCURY_ISA_VERSION
	.align		4
        /*0020*/ 	.byte	0x03, 0x5f
        /*0022*/ 	.short	0x0101


	//----- nvinfo : EIATTR_VRC_CTA_INIT_COUNT
	.align		4
        /*0024*/ 	.byte	0x02, 0x4a
	.zero		1
	.zero		1


	//----- nvinfo : EIATTR_EXIT_INSTR_OFFSETS
	.align		4
        /*0028*/ 	.byte	0x04, 0x1c
        /*002a*/ 	.short	(.L_136 - .L_135)


	//   ....[0]....
.L_135:
        /*002c*/ 	.word	0x00000010


	//----- nvinfo : EIATTR_MAX_THREADS
	.align		4
.L_136:
        /*0030*/ 	.byte	0x04, 0x05
        /*0032*/ 	.short	(.L_138 - .L_137)
.L_137:
        /*0034*/ 	.word	0x00000180
        /*0038*/ 	.word	0x00000001
        /*003c*/ 	.word	0x00000001


	//----- nvinfo : EIATTR_CBANK_PARAM_SIZE
	.align		4
.L_138:
        /*0040*/ 	.byte	0x03, 0x19
        /*0042*/ 	.short	0x0a00


	//----- nvinfo : EIATTR_PARAM_CBANK
	.align		4
        /*0044*/ 	.byte	0x04, 0x0a
        /*0046*/ 	.short	(.L_140 - .L_139)
	.align		4
.L_139:
        /*0048*/ 	.word	index@(.nv.constant0._ZN7cutlass13device_kernelIN5flash11enable_sm90INS1_16FlashAttnFwdSm90INS1_25CollectiveMainloopFwdSm90ILi2EN4cute5tupleIJNS5_1CILi1EEES8_S8_EEENS6_IJNS7_ILi128EEESA_NS7_ILi192EEEEEELi128ENS_12float_e4m3_tEfNS_4arch4Sm90ELb0ELb1ELb1ELb1ELb0ELb0ELb0ELb1ELb1ELb0ELb0ELb0EEENS1_21CollectiveEpilogueFwdINS6_IJSA_SA_SA_EEES9_NS_10bfloat16_tESF_Li256ELb1ELb0ELb0ELb1EEENS1_36VarlenDynamicPersistentTileSchedulerILi128ELi128ELi256ELi128ELb0ELb0ELb1ELb1ELb0ELb1EEEEEEEEEvNT_6ParamsE)
        /*004c*/ 	.short	0x0380
        /*004e*/ 	.short	0x0a00


	//----- nvinfo : EIATTR_SW_WAR
	.align		4
.L_140:
        /*0050*/ 	.byte	0x04, 0x36
        /*0052*/ 	.short	(.L_142 - .L_141)
.L_141:
        /*0054*/ 	.word	0x00000008
.L_142:


//--------------------- .nv.info._ZN7cutlass13device_kernelIN5flash11enable_sm90INS1_16FlashAttnFwdSm90INS1_25CollectiveMainloopFwdSm90ILi2EN4cute5tupleIJNS5_1CILi1EEES8_S8_EEENS6_IJNS7_ILi128EEESA_NS7_ILi192EEEEEELi128ENS_12float_e4m3_tEfNS_4arch4Sm90ELb0ELb1ELb1ELb1ELb0ELb1ELb0ELb1ELb1ELb0ELb0ELb0EEENS1_21CollectiveEpilogueFwdINS6_IJSA_SA_SA_EEES9_NS_10bfloat16_tESF_Li256ELb1ELb0ELb0ELb1EEENS1_36VarlenDynamicPersistentTileSchedulerILi128ELi128ELi256ELi128ELb0ELb0ELb1ELb1ELb0ELb1EEEEEEEEEvNT_6ParamsE --------------------------
	.section	.nv.info._ZN7cutlass13device_kernelIN5flash11enable_sm90INS1_16FlashAttnFwdSm90INS1_25CollectiveMainloopFwdSm90ILi2EN4cute5tupleIJNS5_1CILi1EEES8_S8_EEENS6_IJNS7_ILi128EEESA_NS7_ILi192EEEEEELi128ENS_12float_e4m3_tEfNS_4arch4Sm90ELb0ELb1ELb1ELb1ELb0ELb1ELb0ELb1ELb1ELb0ELb0ELb0EEENS1_21CollectiveEpilogueFwdINS6_IJSA_SA_SA_EEES9_NS_10bfloat16_tESF_Li256ELb1ELb0ELb0ELb1EEENS1_36VarlenDynamicPersistentTileSchedulerILi128ELi128ELi256ELi128ELb0ELb0ELb1ELb1ELb0ELb1EEEEEEEEEvNT_6ParamsE,"",@"SHT_CUDA_INFO"
	.sectionflags	@""
	.align	4


	//----- nvinfo : EIATTR_CUDA_API_VERSION
	.align		4
        /*0000*/ 	.byte	0x04, 0x37
        /*0002*/ 	.short	(.L_144 - .L_143)
.L_143:
        /*0004*/ 	.word	0x00000082


	//----- nvinfo : EIATTR_KPARAM_INFO
	.align		4
.L_144:
        /*0008*/ 	.byte	0x04, 0x17
        /*000a*/ 	.short	(.L_146 - .L_145)
.L_145:
        /*000c*/ 	.word	0x00000000
        /*0010*/ 	.short	0x0000
        /*0012*/ 	.short	0x0000
        /*0014*/ 	.byte	0x00, 0xf0, 0x01, 0x28


	//----- nvinfo : EIATTR_SPARSE_MMA_MASK
	.align		4
.L_146:
        /*0018*/ 	.byte	0x03, 0x50
        /*001a*/ 	.short	0x0000


	//----- nvinfo : EIATTR_MAXREG_COUNT
	.align		4
        /*001c*/ 	.byte	0x03, 0x1b
        /*001e*/ 	.short	0x00a8


	//----- nvinfo : EIATTR_MERCURY_ISA_VERSION
	.align		4
        /*0020*/ 	.byte	0x03, 0x5f
        /*0022*/ 	.short	0x0101


	//----- nvinfo : EIATTR_VRC_CTA_INIT_COUNT
	.align		4
        /*0024*/ 	.byte	0x02, 0x4a
	.zero		1
	.zero		1


	//----- nvinfo : EIATTR_EXIT_INSTR_OFFSETS
	.align		4
        /*0028*/ 	.byte	0x04, 0x1c
        /*002a*/ 	.short	(.L_148 - .L_147)


	//   ....[0]....
.L_147:
        /*002c*/ 	.word	0x00000010


	//----- nvinfo : EIATTR_MAX_THREADS
	.align		4
.L_148:
        /*0030*/ 	.byte	0x04, 0x05
        /*0032*/ 	.short	(.L_150 - .L_149)
.L_149:
        /*0034*/ 	.word	0x00000180
        /*0038*/ 	.word	0x00000001
        /*003c*/ 	.word	0x00000001


	//----- nvinfo : EIATTR_CBANK_PARAM_SIZE
	.align		4
.L_150:
        /*0040*/ 	.byte	0x03, 0x19
        /*0042*/ 	.short	0x0a00


	//----- nvinfo : EIATTR_PARAM_CBANK
	.align		4
        /*0044*/ 	.byte	0x04, 0x0a
        /*0046*/ 	.short	(.L_152 - .L_151)
	.align		4
.L_151:
        /*0048*/ 	.word	index@(.nv.constant0._ZN7cutlass13device_kernelIN5flash11enable_sm90INS1_16FlashAttnFwdSm90INS1_25CollectiveMainloopFwdSm90ILi2EN4cute5tupleIJNS5_1CILi1EEES8_S8_EEENS6_IJNS7_ILi128EEESA_NS7_ILi192EEEEEELi128ENS_12float_e4m3_tEfNS_4arch4Sm90ELb0ELb1ELb1ELb1ELb0ELb1ELb0ELb1ELb1ELb0ELb0ELb0EEENS1_21CollectiveEpilogueFwdINS6_IJSA_SA_SA_EEES9_NS_10bfloat16_tESF_Li256ELb1ELb0ELb0ELb1EEENS1_36VarlenDynamicPersistentTileSchedulerILi128ELi128ELi256ELi128ELb0ELb0ELb1ELb1ELb0ELb1EEEEEEEEEvNT_6ParamsE)
        /*004c*/ 	.short	0x0380
        /*004e*/ 	.short	0x0a00


	//----- nvinfo : EIATTR_SW_WAR
	.align		4
.L_152:
        /*0050*/ 	.byte	0x04, 0x36
        /*0052*/ 	.short	(.L_154 - .L_153)
.L_153:
        /*0054*/ 	.word	0x00000008
.L_154:


//--------------------- .nv.info._ZN7cutlass13device_kernelIN5flash11enable_sm90INS1_16FlashAttnFwdSm90INS1_25CollectiveMainloopFwdSm90ILi2EN4cute5tupleIJNS5_1CILi1EEES8_S8_EEENS6_IJNS7_ILi128EEENS7_ILi160EEENS7_ILi192EEEEEELi128ENS_12float_e4m3_tEfNS_4arch4Sm90ELb1ELb0ELb1ELb0ELb0ELb0ELb0ELb1ELb1ELb0ELb0ELb0EEENS1_21CollectiveEpilogueFwdINS6_IJSA_SA_SB_EEES9_NS_10bfloat16_tESG_Li256ELb0ELb0ELb0ELb1EEENS1_30DynamicPersistentTileSchedulerILi256ELi128ELb0ELb0ELb1EEEEEEEEEvNT_6ParamsE --------------------------
	.section	.nv.info._ZN7cutlass13device_kernelIN5flash11enable_sm90INS1_16FlashAttnFwdSm90INS1_25CollectiveMainloopFwdSm90ILi2EN4cute5tupleIJNS5_1CILi1EEES8_S8_EEENS6_IJNS7_ILi128EEENS7_ILi160EEENS7_ILi192EEEEEELi128ENS_12float_e4m3_tEfNS_4arch4Sm90ELb1ELb0ELb1ELb0ELb0ELb0ELb0ELb1ELb1ELb0ELb0ELb0EEENS1_21CollectiveEpilogueFwdINS6_IJSA_SA_SB_EEES9_NS_10bfloat16_tESG_Li256ELb0ELb0ELb0ELb1EEENS1_30DynamicPersistentTileSchedulerILi256ELi128ELb0ELb0ELb1EEEEEEEEEvNT_6ParamsE,"",@"SHT_CUDA_INFO"
	.sectionflags	@""
	.align	4


	//----- nvinfo : EIATTR_CUDA_API_VERSION
	.align		4
        /*0000*/ 	.byte	0x04, 0x37
        /*0002*/ 	.short	(.L_156 - .L_155)
.L_155:
        /*0004*/ 	.word	0x00000082


	//----- nvinfo : EIATTR_KPARAM_INFO
	.align		4
.L_156:
        /*0008*/ 	.byte	0x04, 0x17
        /*000a*/ 	.short	(.L_158 - .L_157)
.L_157:
        /*000c*/ 	.word	0x00000000
        /*0010*/ 	.short	0x0000
        /*0012*/ 	.short	0x0000
        /*0014*/ 	.byte	0x00, 0xf0, 0x01, 0x2e


	//----- nvinfo : EIATTR_SPARSE_MMA_MASK
	.align		4
.L_158:
        /*0018*/ 	.byte	0x03, 0x50
        /*001a*/ 	.short	0x0000


	//----- nvinfo : EIATTR_MAXREG_COUNT
	.align		4
        /*001c*/ 	.byte	0x03, 0x1b
        /*001e*/ 	.short	0x00a8


	//----- nvinfo : EIATTR_MERCURY_ISA_VERSION
	.align		4
        /*0020*/ 	.byte	0x03, 0x5f
        /*0022*/ 	.short	0x0101


	//----- nvinfo : EIATTR_VRC_CTA_INIT_COUNT
	.align		4
        /*0024*/ 	.byte	0x02, 0x4a
	.zero		1
	.zero		1


	//----- nvinfo : EIATTR_EXIT_INSTR_OFFSETS
	.align		4
        /*0028*/ 	.byte	0x04, 0x1c
        /*002a*/ 	.short	(.L_160 - .L_159)


	//   ....[0]....
.L_159:
        /*002c*/ 	.word	0x00000010


	//----- nvinfo : EIATTR_MAX_THREADS
	.align		4
.L_160:
        /*0030*/ 	.byte	0x04, 0x05
        /*0032*/ 	.short	(.L_162 - .L_161)
.L_161:
        /*0034*/ 	.word	0x00000180
        /*0038*/ 	.word	0x00000001
        /*003c*/ 	.word	0x00000001


	//----- nvinfo : EIATTR_CBANK_PARAM_SIZE
	.align		4
.L_162:
        /*0040*/ 	.byte	0x03, 0x19
        /*0042*/ 	.short	0x0b80


	//----- nvinfo : EIATTR_PARAM_CBANK
	.align		4
        /*0044*/ 	.byte	0x04, 0x0a
        /*0046*/ 	.short	(.L_164 - .L_163)
	.align		4
.L_163:
        /*0048*/ 	.word	index@(.nv.constant0._ZN7cutlass13device_kernelIN5flash11enable_sm90INS1_16FlashAttnFwdSm90INS1_25CollectiveMainloopFwdSm90ILi2EN4cute5tupleIJNS5_1CILi1EEES8_S8_EEENS6_IJNS7_ILi128EEENS7_ILi160EEENS7_ILi192EEEEEELi128ENS_12float_e4m3_tEfNS_4arch4Sm90ELb1ELb0ELb1ELb0ELb0ELb0ELb0ELb1ELb1ELb0ELb0ELb0EEENS1_21CollectiveEpilogueFwdINS6_IJSA_SA_SB_EEES9_NS_10bfloat16_tESG_Li256ELb0ELb0ELb0ELb1EEENS1_30DynamicPersistentTileSchedulerILi256ELi128ELb0ELb0ELb1EEEEEEEEEvNT_6ParamsE)
        /*004c*/ 	.short	0x0380
        /*004e*/ 	.short	0x0b80


	//----- nvinfo : EIATTR_SW_WAR
	.align		4
.L_164:
        /*0050*/ 	.byte	0x04, 0x36
        /*0052*/ 	.short	(.L_166 - .L_165)
.L_165:
        /*0054*/ 	.word	0x00000008
.L_166:


//--------------------- .nv.info._ZN7cutlass13device_kernelIN5flash11enable_sm90INS1_16FlashAttnFwdSm90INS1_25CollectiveMainloopFwdSm90ILi2EN4cute5tupleIJNS5_1CILi1EEES8_S8_EEENS6_IJNS7_ILi128EEENS7_ILi160EEENS7_ILi192EEEEEELi128ENS_12float_e4m3_tEfNS_4arch4Sm90ELb1ELb0ELb1ELb1ELb0ELb0ELb0ELb1ELb1ELb0ELb0ELb0EEENS1_21CollectiveEpilogueFwdINS6_IJSA_SA_SB_EEES9_NS_10bfloat16_tESG_Li256ELb1ELb0ELb0ELb1EEENS1_36VarlenDynamicPersistentTileSchedulerILi128ELi160ELi256ELi128ELb0ELb0ELb1ELb1ELb1ELb1EEEEEEEEEvNT_6ParamsE --------------------------
	.section	.nv.info._ZN7cutlass13device_kernelIN5flash11enable_sm90INS1_16FlashAttnFwdSm90INS1_25CollectiveMainloopFwdSm90ILi2EN4cute5tupleIJNS5_1CILi1EEES8_S8_EEENS6_IJNS7_ILi128EEENS7_ILi160EEENS7_ILi192EEEEEELi128ENS_12float_e4m3_tEfNS_4arch4Sm90ELb1ELb0ELb1ELb1ELb0ELb0ELb0ELb1ELb1ELb0ELb0ELb0EEENS1_21CollectiveEpilogueFwdINS6_IJSA_SA_SB_EEES9_NS_10bfloat16_tESG_Li256ELb1ELb0ELb0ELb1EEENS1_36VarlenDynamicPersistentTileSchedulerILi128ELi160ELi256ELi128ELb0ELb0ELb1ELb1ELb1ELb1EEEEEEEEEvNT_6ParamsE,"",@"SHT_CUDA_INFO"
	.sectionflags	@""
	.align	4


	//----- nvinfo : EIATTR_CUDA_API_VERSION
	.align		4
        /*0000*/ 	.byte	0x04, 0x37
        /*0002*/ 	.short	(.L_168 - .L_167)
.L_167:
        /*0004*/ 	.word	0x00000082


	//----- nvinfo : EIATTR_KPARAM_INFO
	.align		4
.L_168:
        /*0008*/ 	.byte	0x04, 0x17
        /*000a*/ 	.short	(.L_170 - .L_169)
.L_169:
        /*000c*/ 	.word	0x00000000
        /*0010*/ 	.short	0x0000
        /*0012*/ 	.short	0x0000
        /*0014*/ 	.byte	0x00, 0xf0, 0x01, 0x28


	//----- nvinfo : EIATTR_SPARSE_MMA_MASK
	.align		4
.L_170:
        /*0018*/ 	.byte	0x03, 0x50
        /*001a*/ 	.short	0x0000


	//----- nvinfo : EIATTR_MAXREG_COUNT
	.align		4
        /*001c*/ 	.byte	0x03, 0x1b
        /*001e*/ 	.short	0x00a8


	//----- nvinfo : EIATTR_MERCURY_ISA_VERSION
	.align		4
        /*0020*/ 	.byte	0x03, 0x5f
        /*0022*/ 	.short	0x0101


	//----- nvinfo : EIATTR_VRC_CTA_INIT_COUNT
	.align		4
        /*0024*/ 	.byte	0x02, 0x4a
	.zero		1
	.zero		1


	//----- nvinfo : EIATTR_EXIT_INSTR_OFFSETS
	.align		4
        /*0028*/ 	.byte	0x04, 0x1c
        /*002a*/ 	.short	(.L_172 - .L_171)


	//   ....[0]....
.L_171:
        /*002c*/ 	.word	0x00000010


	//----- nvinfo : EIATTR_MAX_THREADS
	.align		4
.L_172:
        /*0030*/ 	.byte	0x04, 0x05
        /*0032*/ 	.short	(.L_174 - .L_173)
.L_173:
        /*0034*/ 	.word	0x00000180
        /*0038*/ 	.word	0x00000001
        /*003c*/ 	.word	0x00000001


	//----- nvinfo : EIATTR_CBANK_PARAM_SIZE
	.align		4
.L_174:
        /*0040*/ 	.byte	0x03, 0x19
        /*0042*/ 	.short	0x0a00


	//----- nvinfo : EIATTR_PARAM_CBANK
	.align		4
        /*0044*/ 	.byte	0x04, 0x0a
        /*0046*/ 	.short	(.L_176 - .L_175)
	.align		4
.L_175:
        /*0048*/ 	.word	index@(.nv.constant0._ZN7cutlass13device_kernelIN5flash11enable_sm90INS1_16FlashAttnFwdSm90INS1_25CollectiveMainloopFwdSm90ILi2EN4cute5tupleIJNS5_1CILi1EEES8_S8_EEENS6_IJNS7_ILi128EEENS7_ILi160EEENS7_ILi192EEEEEELi128ENS_12float_e4m3_tEfNS_4arch4Sm90ELb1ELb0ELb1ELb1ELb0ELb0ELb0ELb1ELb1ELb0ELb0ELb0EEENS1_21CollectiveEpilogueFwdINS6_IJSA_SA_SB_EEES9_NS_10bfloat16_tESG_Li256ELb1ELb0ELb0ELb1EEENS1_36VarlenDynamicPersistentTileSchedulerILi128ELi160ELi256ELi128ELb0ELb0ELb1ELb1ELb1ELb1EEEEEEEEEvNT_6ParamsE)
        /*004c*/ 	.short	0x0380
        /*004e*/ 	.short	0x0a00


	//----- nvinfo : EIATTR_SW_WAR
	.align		4
.L_176:
        /*0050*/ 	.byte	0x04, 0x36
        /*0052*/ 	.short	(.L_178 - .L_177)
.L_177:
        /*0054*/ 	.word	0x00000008
.L_178:


//--------------------- .nv.info._ZN7cutlass13device_kernelIN5flash11enable_sm90INS1_16FlashAttnFwdSm90INS1_25CollectiveMainloopFwdSm90ILi2EN4cute5tupleIJNS5_1CILi1EEES8_S8_EEENS6_IJNS7_ILi128EEENS7_ILi160EEENS7_ILi192EEEEEELi128ENS_12float_e4m3_tEfNS_4arch4Sm90ELb1ELb0ELb1ELb1ELb0ELb1ELb0ELb1ELb1ELb0ELb0ELb0EEENS1_21CollectiveEpilogueFwdINS6_IJSA_SA_SB_EEES9_NS_10bfloat16_tESG_Li256ELb1ELb0ELb0ELb1EEENS1_36VarlenDynamicPersistentTileSchedulerILi128ELi160ELi256ELi128ELb0ELb0ELb1ELb1ELb1ELb1EEEEEEEEEvNT_6ParamsE --------------------------
	.section	.nv.info._ZN7cutlass13device_kernelIN5flash11enable_sm90INS1_16FlashAttnFwdSm90INS1_25CollectiveMainloopFwdSm90ILi2EN4cute5tupleIJNS5_1CILi1EEES8_S8_EEENS6_IJNS7_ILi128EEENS7_ILi160EEENS7_ILi192EEEEEELi128ENS_12float_e4m3_tEfNS_4arch4Sm90ELb1ELb0ELb1ELb1ELb0ELb1ELb0ELb1ELb1ELb0ELb0ELb0EEENS1_21CollectiveEpilogueFwdINS6_IJSA_SA_SB_EEES9_NS_10bfloat16_tESG_Li256ELb1ELb0ELb0ELb1EEENS1_36VarlenDynamicPersistentTileSchedulerILi128ELi160ELi256ELi128ELb0ELb0ELb1ELb1ELb1ELb1EEEEEEEEEvNT_6ParamsE,"",@"SHT_CUDA_INFO"
	.sectionflags	@""
	.align	4


	//----- nvinfo : EIATTR_CUDA_API_VERSION
	.align		4
        /*0000*/ 	.byte	0x04, 0x37
        /*0002*/ 	.short	(.L_180 - .L_179)
.L_179:
        /*0004*/ 	.word	0x00000082


	//----- nvinfo : EIATTR_KPARAM_INFO
	.align		4
.L_180:
        /*0008*/ 	.byte	0x04, 0x17
        /*000a*/ 	.short	(.L_182 - .L_181)
.L_181:
        /*000c*/ 	.word	0x00000000
        /*0010*/ 	.short	0x0000
        /*0012*/ 	.short	0x0000
        /*0014*/ 	.byte	0x00, 0xf0, 0x01, 0x28


	//----- nvinfo : EIATTR_SPARSE_MMA_MASK
	.align		4
.L_182:
        /*0018*/ 	.byte	0x03, 0x50
        /*001a*/ 	.short	0x0000


	//----- nvinfo : EIATTR_MAXREG_COUNT
	.align		4
        /*001c*/ 	.byte	0x03, 0x1b
        /*001e*/ 	.short	0x00a8


	//----- nvinfo : EIATTR_MERCURY_ISA_VERSION
	.align		4
        /*0020*/ 	.byte	0x03, 0x5f
        /*0022*/ 	.short	0x0101


	//----- nvinfo : EIATTR_VRC_CTA_INIT_COUNT
	.align		4
        /*0024*/ 	.byte	0x02, 0x4a
	.zero		1
	.zero		1


	//----- nvinfo : EIATTR_EXIT_INSTR_OFFSETS
	.align		4
        /*0028*/ 	.byte	0x04, 0x1c
        /*002a*/ 	.short	(.L_184 - .L_183)


	//   ....[0]....
.L_183:
        /*002c*/ 	.word	0x00000010


	//----- nvinfo : EIATTR_MAX_THREADS
	.align		4
.L_184:
        /*0030*/ 	.byte	0x04, 0x05
        /*0032*/ 	.short	(.L_186 - .L_185)
.L_185:
        /*0034*/ 	.word	0x00000180
        /*0038*/ 	.word	0x00000001
        /*003c*/ 	.word	0x00000001


	//----- nvinfo : EIATTR_CBANK_PARAM_SIZE
	.align		4
.L_186:
        /*0040*/ 	.byte	0x03, 0x19
        /*0042*/ 	.short	0x0a00


	//----- nvinfo : EIATTR_PARAM_CBANK
	.align		4
        /*0044*/ 	.byte	0x04, 0x0a
        /*0046*/ 	.short	(.L_188 - .L_187)
	.align		4
.L_187:
        /*0048*/ 	.word	index@(.nv.constant0._ZN7cutlass13device_kernelIN5flash11enable_sm90INS1_16FlashAttnFwdSm90INS1_25CollectiveMainloopFwdSm90ILi2EN4cute5tupleIJNS5_1CILi1EEES8_S8_EEENS6_IJNS7_ILi128EEENS7_ILi160EEENS7_ILi192EEEEEELi128ENS_12float_e4m3_tEfNS_4arch4Sm90ELb1ELb0ELb1ELb1ELb0ELb1ELb0ELb1ELb1ELb0ELb0ELb0EEENS1_21CollectiveEpilogueFwdINS6_IJSA_SA_SB_EEES9_NS_10bfloat16_tESG_Li256ELb1ELb0ELb0ELb1EEENS1_36VarlenDynamicPersistentTileSchedulerILi128ELi160ELi256ELi128ELb0ELb0ELb1ELb1ELb1ELb1EEEEEEEEEvNT_6ParamsE)
        /*004c*/ 	.short	0x0380
        /*004e*/ 	.short	0x0a00


	//----- nvinfo : EIATTR_SW_WAR
	.align		4
.L_188:
        /*0050*/ 	.byte	0x04, 0x36
        /*0052*/ 	.short	(.L_190 - .L_189)
.L_189:
        /*0054*/ 	.word	0x00000008
.L_190:


//--------------------- .nv.callgraph             --------------------------
	.section	.nv.callgraph,"",@"SHT_CUDA_CALLGRAPH"
	.align	4
	.sectionentsize	8
	.align		4
        /*0000*/ 	.word	0x00000000
	.align		4
        /*0004*/ 	.word	0xffffffff
	.align		4
        /*0008*/ 	.word	0x00000000
	.align		4
        /*000c*/ 	.word	0xfffffffe
	.align		4
        /*0010*/ 	.word	0x00000000
	.align		4
        /*0014*/ 	.word	0xfffffffd
	.align		4
        /*0018*/ 	.word	0x00000000
	.align		4
        /*001c*/ 	.word	0xfffffffc


//--------------------- .nv.constant4             --------------------------
	.section	.nv.constant4,"a",@progbits
	.align	8
	.align		8
.nv.constant4:
        /*0000*/ 	.dword	_ZN75_INTERNAL_279cc380_39_flash_fwd_hdimdiff_e4m3_softcap_sm90_cu_a6473388_36014cuda3std3__45__cpo5beginE
	.align		8
        /*0008*/ 	.dword	_ZN75_INTERNAL_279cc380_39_flash_fwd_hdimdiff_e4m3_softcap_sm90_cu_a6473388_36014cuda3std3__45__cpo3endE
	.align		8
        /*0010*/ 	.dword	_ZN75_INTERNAL_279cc380_39_flash_fwd_hdimdiff_e4m3_softcap_sm90_cu_a6473388_36014cuda3std3__45__cpo6cbeginE
	.align		8
        /*0018*/ 	.dword	_ZN75_INTERNAL_279cc380_39_flash_fwd_hdimdiff_e4m3_softcap_sm90_cu_a6473388_36014cuda3std3__45__cpo4cendE
	.align		8
        /*0020*/ 	.dword	_ZN75_INTERNAL_279cc380_39_flash_fwd_hdimdiff_e4m3_softcap_sm90_cu_a6473388_36014cuda3std3__477_GLOBAL__N__279cc380_39_flash_fwd_hdimdiff_e4m3_softcap_sm90_cu_a6473388_36016ignoreE
	.align		8
        /*0028*/ 	.dword	_ZN75_INTERNAL_279cc380_39_flash_fwd_hdimdiff_e4m3_softcap_sm90_cu_a6473388_36014cuda3std3__419piecewise_constructE
	.align		8
        /*0030*/ 	.dword	_ZN75_INTERNAL_279cc380_39_flash_fwd_hdimdiff_e4m3_softcap_sm90_cu_a6473388_36014cuda3std3__48in_placeE
	.align		8
        /*0038*/ 	.dword	_ZN75_INTERNAL_279cc380_39_flash_fwd_hdimdiff_e4m3_softcap_sm90_cu_a6473388_36014cuda3std6ranges3__45__cpo4swapE
	.align		8
        /*0040*/ 	.dword	_ZN75_INTERNAL_279cc380_39_flash_fwd_hdimdiff_e4m3_softcap_sm90_cu_a6473388_36014cuda3std6ranges3__45__cpo9iter_moveE
	.align		8
        /*0048*/ 	.dword	_ZN75_INTERNAL_279cc380_39_flash_fwd_hdimdiff_e4m3_softcap_sm90_cu_a6473388_36014cute7productE
	.align		8
        /*0050*/ 	.dword	_ZN75_INTERNAL_279cc380_39_flash_fwd_hdimdiff_e4m3_softcap_sm90_cu_a6473388_36014cute1_E


//--------------------- .text._ZN7cutlass13device_kernelIN5flash11enable_sm90INS1_16FlashAttnFwdSm90INS1_25CollectiveMainloopFwdSm90ILi2EN4cute5tupleIJNS5_1CILi1EEES8_S8_EEENS6_IJNS7_ILi128EEENS7_ILi160EEENS7_ILi192EEEEEELi128ENS_12float_e4m3_tEfNS_4arch4Sm90ELb0ELb0ELb1ELb0ELb0ELb0ELb0ELb1ELb1ELb0ELb0ELb0EEENS1_21CollectiveEpilogueFwdINS6_IJSA_SA_SB_EEES9_NS_10bfloat16_tESG_Li256ELb0ELb0ELb0ELb1EEENS1_29StaticPersistentTileSchedulerILb0EEEEEEEEEvNT_6ParamsE --------------------------
	.section	.text._ZN7cutlass13device_kernelIN5flash11enable_sm90INS1_16FlashAttnFwdSm90INS1_25CollectiveMainloopFwdSm90ILi2EN4cute5tupleIJNS5_1CILi1EEES8_S8_EEENS6_IJNS7_ILi128EEENS7_ILi160EEENS7_ILi192EEEEEELi128ENS_12float_e4m3_tEfNS_4arch4Sm90ELb0ELb0ELb1ELb0ELb0ELb0ELb0ELb1ELb1ELb0ELb0ELb0EEENS1_21CollectiveEpilogueFwdINS6_IJSA_SA_SB_EEES9_NS_10bfloat16_tESG_Li256ELb0ELb0ELb0ELb1EEENS1_29StaticPersistentTileSchedulerILb0EEEEEEEEEvNT_6ParamsE,"ax",@progbits
	.align	128
.text._ZN7cutlass13device_kernelIN5flash11enable_sm90INS1_16FlashAttnFwdSm90INS1_25CollectiveMainloopFwdSm90ILi2EN4cute5tupleIJNS5_1CILi1EEES8_S8_EEENS6_IJNS7_ILi128EEENS7_ILi160EEENS7_ILi192EEEEEELi128ENS_12float_e4m3_tEfNS_4arch4Sm90ELb0ELb0ELb1ELb0ELb0ELb0ELb0ELb1ELb1ELb0ELb0ELb0EEENS1_21CollectiveEpilogueFwdINS6_IJSA_SA_SB_EEES9_NS_10bfloat16_tESG_Li256ELb0ELb0ELb0ELb1EEENS1_29StaticPersistentTileSchedulerILb0EEEEEEEEEvNT_6ParamsE:
        .type           _ZN7cutlass13device_kernelIN5flash11enable_sm90INS1_16FlashAttnFwdSm90INS1_25CollectiveMainloopFwdSm90ILi2EN4cute5tupleIJNS5_1CILi1EEES8_S8_EEENS6_IJNS7_ILi128EEENS7_ILi160EEENS7_ILi192EEEEEELi128ENS_12float_e4m3_tEfNS_4arch4Sm90ELb0ELb0ELb1ELb0ELb0ELb0ELb0ELb1ELb1ELb0ELb0ELb0EEENS1_21CollectiveEpilogueFwdINS6_IJSA_SA_SB_EEES9_NS_10bfloat16_tESG_Li256ELb0ELb0ELb0ELb1EEENS1_29StaticPersistentTileSchedulerILb0EEEEEEEEEvNT_6ParamsE,@function
        .size           _ZN7cutlass13device_kernelIN5flash11enable_sm90INS1_16FlashAttnFwdSm90INS1_25CollectiveMainloopFwdSm90ILi2EN4cute5tupleIJNS5_1CILi1EEES8_S8_EEENS6_IJNS7_ILi128EEENS7_ILi160EEENS7_ILi192EEEEEELi128ENS_12float_e4m3_tEfNS_4arch4Sm90ELb0ELb0ELb1ELb0ELb0ELb0ELb0ELb1ELb1ELb0ELb0ELb0EEENS1_21CollectiveEpilogueFwdINS6_IJSA_SA_SB_EEES9_NS_10bfloat16_tESG_Li256ELb0ELb0ELb0ELb1EEENS1_29StaticPersistentTileSchedulerILb0EEEEEEEEEvNT_6ParamsE,(.L_x_10 - _ZN7cutlass13device_kernelIN5flash11enable_sm90INS1_16FlashAttnFwdSm90INS1_25CollectiveMainloopFwdSm90ILi2EN4cute5tupleIJNS5_1CILi1EEES8_S8_EEENS6_IJNS7_ILi128EEENS7_ILi160EEENS7_ILi192EEEEEELi128ENS_12float_e4m3_tEfNS_4arch4Sm90ELb0ELb0ELb1ELb0ELb0ELb0ELb0ELb1ELb1ELb0ELb0ELb0EEENS1_21CollectiveEpilogueFwdINS6_IJSA_SA_SB_EEES9_NS_10bfloat16_tESG_Li256ELb0ELb0ELb0ELb1EEENS1_29StaticPersistentTileSchedulerILb0EEEEEEEEEvNT_6ParamsE)
        .other          _ZN7cutlass13device_kernelIN5flash11enable_sm90INS1_16FlashAttnFwdSm90INS1_25CollectiveMainloopFwdSm90ILi2EN4cute5tupleIJNS5_1CILi1EEES8_S8_EEENS6_IJNS7_ILi128EEENS7_ILi160EEENS7_ILi192EEEEEELi128ENS_12float_e4m3_tEfNS_4arch4Sm90ELb0ELb0ELb1ELb0ELb0ELb0ELb0ELb1ELb1ELb0ELb0ELb0EEENS1_21CollectiveEpilogueFwdINS6_IJSA_SA_SB_EEES9_NS_10bfloat16_tESG_Li256ELb0ELb0ELb0ELb1EEENS1_29StaticPersistentTileSchedulerILb0EEEEEEEEEvNT_6ParamsE,@"STO_CUDA_ENTRY STV_DEFAULT"
_ZN7cutlass13device_kernelIN5flash11enable_sm90INS1_16FlashAttnFwdSm90INS1_25CollectiveMainloopFwdSm90ILi2EN4cute5tupleIJNS5_1CILi1EEES8_S8_EEENS6_IJNS7_ILi128EEENS7_ILi160EEENS7_ILi192EEEEEELi128ENS_12float_e4m3_tEfNS_4arch4Sm90ELb0ELb0ELb1ELb0ELb0ELb0ELb0ELb1ELb1ELb0ELb0ELb0EEENS1_21CollectiveEpilogueFwdINS6_IJSA_SA_SB_EEES9_NS_10bfloat16_tESG_Li256ELb0ELb0ELb0ELb1EEENS1_29StaticPersistentTileSchedulerILb0EEEEEEEEEvNT_6ParamsE:
[----:B------:R-:W-:Y:S01]  /*0000*/  LDC R1, c[0x0][0x37c] ;  /* 0x0000df00ff017b82 */ /* 0x000fe20000000800 */
[----:B------:R-:W-:Y:S05]  /*0010*/  EXIT ;  /* 0x000000000000794d */ /* 0x000fea0003800000 */
.L_x_0:
[----:B------:R-:W-:-:S00]  /*0020*/  BRA `(.L_x_0) ;  /* 0xfffffffc00fc7947 */ /* 0x000fc0000383ffff */
[----:B------:R-:W-:-:S00]  /*0030*/  NOP ;  /* 0x0000000000007918 */ /* 0x000fc00000000000 */
        /* <DEDUP_REMOVED lines=12> */
.L_x_10:


//--------------------- .text._ZN7cutlass13device_kernelIN5flash11enable_sm90INS1_16FlashAttnFwdSm90INS1_25CollectiveMainloopFwdSm90ILi2EN4cute5tupleIJNS5_1CILi2EEENS7_ILi1EEES9_EEENS6_IJNS7_ILi128EEENS7_ILi160EEENS7_ILi192EEEEEELi128ENS_12float_e4m3_tEfNS_4arch4Sm90ELb0ELb0ELb1ELb0ELb0ELb0ELb0ELb1ELb1ELb0ELb0ELb0EEENS1_21CollectiveEpilogueFwdINS6_IJSB_SB_SC_EEESA_NS_10bfloat16_tESH_Li256ELb0ELb0ELb0ELb1EEENS1_29StaticPersistentTileSchedulerILb0EEEEEEEEEvNT_6ParamsE --------------------------
	.section	.text._ZN7cutlass13device_kernelIN5flash11enable_sm90INS1_16FlashAttnFwdSm90INS1_25CollectiveMainloopFwdSm90ILi2EN4cute5tupleIJNS5_1CILi2EEENS7_ILi1EEES9_EEENS6_IJNS7_ILi128EEENS7_ILi160EEENS7_ILi192EEEEEELi128ENS_12float_e4m3_tEfNS_4arch4Sm90ELb0ELb0ELb1ELb0ELb0ELb0ELb0ELb1ELb1ELb0ELb0ELb0EEENS1_21CollectiveEpilogueFwdINS6_IJSB_SB_SC_EEESA_NS_10bfloat16_tESH_Li256ELb0ELb0ELb0ELb1EEENS1_29StaticPersistentTileSchedulerILb0EEEEEEEEEvNT_6ParamsE,"ax",@progbits
	.align	128
.text._ZN7cutlass13device_kernelIN5flash11enable_sm90INS1_16FlashAttnFwdSm90INS1_25CollectiveMainloopFwdSm90ILi2EN4cute5tupleIJNS5_1CILi2EEENS7_ILi1EEES9_EEENS6_IJNS7_ILi128EEENS7_ILi160EEENS7_ILi192EEEEEELi128ENS_12float_e4m3_tEfNS_4arch4Sm90ELb0ELb0ELb1ELb0ELb0ELb0ELb0ELb1ELb1ELb0ELb0ELb0EEENS1_21CollectiveEpilogueFwdINS6_IJSB_SB_SC_EEESA_NS_10bfloat16_tESH_Li256ELb0ELb0ELb0ELb1EEENS1_29StaticPersistentTileSchedulerILb0EEEEEEEEEvNT_6ParamsE:
        .type           _ZN7cutlass13device_kernelIN5flash11enable_sm90INS1_16FlashAttnFwdSm90INS1_25CollectiveMainloopFwdSm90ILi2EN4cute5tupleIJNS5_1CILi2EEENS7_ILi1EEES9_EEENS6_IJNS7_ILi128EEENS7_ILi160EEENS7_ILi192EEEEEELi128ENS_12float_e4m3_tEfNS_4arch4Sm90ELb0ELb0ELb1ELb0ELb0ELb0ELb0ELb1ELb1ELb0ELb0ELb0EEENS1_21CollectiveEpilogueFwdINS6_IJSB_SB_SC_EEESA_NS_10bfloat16_tESH_Li256ELb0ELb0ELb0ELb1EEENS1_29StaticPersistentTileSchedulerILb0EEEEEEEEEvNT_6ParamsE,@function
        .size           _ZN7cutlass13device_kernelIN5flash11enable_sm90INS1_16FlashAttnFwdSm90INS1_25CollectiveMainloopFwdSm90ILi2EN4cute5tupleIJNS5_1CILi2EEENS7_ILi1EEES9_EEENS6_IJNS7_ILi128EEENS7_ILi160EEENS7_ILi192EEEEEELi128ENS_12float_e4m3_tEfNS_4arch4Sm90ELb0ELb0ELb1ELb0ELb0ELb0ELb0ELb1ELb1ELb0ELb0ELb0EEENS1_21CollectiveEpilogueFwdINS6_IJSB_SB_SC_EEESA_NS_10bfloat16_tESH_Li256ELb0ELb0ELb0ELb1EEENS1_29StaticPersistentTileSchedulerILb0EEEEEEEEEvNT_6ParamsE,(.L_x_11 - _ZN7cutlass13device_kernelIN5flash11enable_sm90INS1_16FlashAttnFwdSm90INS1_25CollectiveMainloopFwdSm90ILi2EN4cute5tupleIJNS5_1CILi2EEENS7_ILi1EEES9_EEENS6_IJNS7_ILi128EEENS7_ILi160EEENS7_ILi192EEEEEELi128ENS_12float_e4m3_tEfNS_4arch4Sm90ELb0ELb0ELb1ELb0ELb0ELb0ELb0ELb1ELb1ELb0ELb0ELb0EEENS1_21CollectiveEpilogueFwdINS6_IJSB_SB_SC_EEESA_NS_10bfloat16_tESH_Li256ELb0ELb0ELb0ELb1EEENS1_29StaticPersistentTileSchedulerILb0EEEEEEEEEvNT_6ParamsE)
        .other          _ZN7cutlass13device_kernelIN5flash11enable_sm90INS1_16FlashAttnFwdSm90INS1_25CollectiveMainloopFwdSm90ILi2EN4cute5tupleIJNS5_1CILi2EEENS7_ILi1EEES9_EEENS6_IJNS7_ILi128EEENS7_ILi160EEENS7_ILi192EEEEEELi128ENS_12float_e4m3_tEfNS_4arch4Sm90ELb0ELb0ELb1ELb0ELb0ELb0ELb0ELb1ELb1ELb0ELb0ELb0EEENS1_21CollectiveEpilogueFwdINS6_IJSB_SB_SC_EEESA_NS_10bfloat16_tESH_Li256ELb0ELb0ELb0ELb1EEENS1_29StaticPersistentTileSchedulerILb0EEEEEEEEEvNT_6ParamsE,@"STO_CUDA_ENTRY STV_DEFAULT"
_ZN7cutlass13device_kernelIN5flash11enable_sm90INS1_16FlashAttnFwdSm90INS1_25CollectiveMainloopFwdSm90ILi2EN4cute5tupleIJNS5_1CILi2EEENS7_ILi1EEES9_EEENS6_IJNS7_ILi128EEENS7_ILi160EEENS7_ILi192EEEEEELi128ENS_12float_e4m3_tEfNS_4arch4Sm90ELb0ELb0ELb1ELb0ELb0ELb0ELb0ELb1ELb1ELb0ELb0ELb0EEENS1_21CollectiveEpilogueFwdINS6_IJSB_SB_SC_EEESA_NS_10bfloat16_tESH_Li256ELb0ELb0ELb0ELb1EEENS1_29StaticPersistentTileSchedulerILb0EEEEEEEEEvNT_6ParamsE:
[----:B------:R-:W-:Y:S01]  /*0000*/  LDC R1, c[0x0][0x37c] ;  /* 0x0000df00ff017b82 */ /* 0x000fe20000000800 */
[----:B------:R-:W-:Y:S05]  /*0010*/  EXIT ;  /* 0x000000000000794d */ /* 0x000fea0003800000 */
.L_x_1:
        /* <DEDUP_REMOVED lines=14> */
.L_x_11:


//--------------------- .text._ZN7cutlass13device_kernelIN5flash11enable_sm90INS1_16FlashAttnFwdSm90INS1_25CollectiveMainloopFwdSm90ILi2EN4cute5tupleIJNS5_1CILi1EEES8_S8_EEENS6_IJNS7_ILi128EEENS7_ILi160EEENS7_ILi192EEEEEELi128ENS_12float_e4m3_tEfNS_4arch4Sm90ELb0ELb0ELb1ELb1ELb0ELb0ELb0ELb1ELb1ELb0ELb0ELb0EEENS1_21CollectiveEpilogueFwdINS6_IJSA_SA_SB_EEES9_NS_10bfloat16_tESG_Li256ELb1ELb0ELb0ELb1EEENS1_36VarlenDynamicPersistentTileSchedulerILi128ELi160ELi256ELi128ELb0ELb0ELb1ELb0ELb1ELb1EEEEEEEEEvNT_6ParamsE --------------------------
	.section	.text._ZN7cutlass13device_kernelIN5flash11enable_sm90INS1_16FlashAttnFwdSm90INS1_25CollectiveMainloopFwdSm90ILi2EN4cute5tupleIJNS5_1CILi1EEES8_S8_EEENS6_IJNS7_ILi128EEENS7_ILi160EEENS7_ILi192EEEEEELi128ENS_12float_e4m3_tEfNS_4arch4Sm90ELb0ELb0ELb1ELb1ELb0ELb0ELb0ELb1ELb1ELb0ELb0ELb0EEENS1_21CollectiveEpilogueFwdINS6_IJSA_SA_SB_EEES9_NS_10bfloat16_tESG_Li256ELb1ELb0ELb0ELb1EEENS1_36VarlenDynamicPersistentTileSchedulerILi128ELi160ELi256ELi128ELb0ELb0ELb1ELb0ELb1ELb1EEEEEEEEEvNT_6ParamsE,"ax",@progbits
	.align	128
.text._ZN7cutlass13device_kernelIN5flash11enable_sm90INS1_16FlashAttnFwdSm90INS1_25CollectiveMainloopFwdSm90ILi2EN4cute5tupleIJNS5_1CILi1EEES8_S8_EEENS6_IJNS7_ILi128EEENS7_ILi160EEENS7_ILi192EEEEEELi128ENS_12float_e4m3_tEfNS_4arch4Sm90ELb0ELb0ELb1ELb1ELb0ELb0ELb0ELb1ELb1ELb0ELb0ELb0EEENS1_21CollectiveEpilogueFwdINS6_IJSA_SA_SB_EEES9_NS_10bfloat16_tESG_Li256ELb1ELb0ELb0ELb1EEENS1_36VarlenDynamicPersistentTileSchedulerILi128ELi160ELi256ELi128ELb0ELb0ELb1ELb0ELb1ELb1EEEEEEEEEvNT_6ParamsE:
        .type           _ZN7cutlass13device_kernelIN5flash11enable_sm90INS1_16FlashAttnFwdSm90INS1_25CollectiveMainloopFwdSm90ILi2EN4cute5tupleIJNS5_1CILi1EEES8_S8_EEENS6_IJNS7_ILi128EEENS7_ILi160EEENS7_ILi192EEEEEELi128ENS_12float_e4m3_tEfNS_4arch4Sm90ELb0ELb0ELb1ELb1ELb0ELb0ELb0ELb1ELb1ELb0ELb0ELb0EEENS1_21CollectiveEpilogueFwdINS6_IJSA_SA_SB_EEES9_NS_10bfloat16_tESG_Li256ELb1ELb0ELb0ELb1EEENS1_36VarlenDynamicPersistentTileSchedulerILi128ELi160ELi256ELi128ELb0ELb0ELb1ELb0ELb1ELb1EEEEEEEEEvNT_6ParamsE,@function
        .size           _ZN7cutlass13device_kernelIN5flash11enable_sm90INS1_16FlashAttnFwdSm90INS1_25CollectiveMainloopFwdSm90ILi2EN4cute5tupleIJNS5_1CILi1EEES8_S8_EEENS6_IJNS7_ILi128EEENS7_ILi160EEENS7_ILi192EEEEEELi128ENS_12float_e4m3_tEfNS_4arch4Sm90ELb0ELb0ELb1ELb1ELb0ELb0ELb0ELb1ELb1ELb0ELb0ELb0EEENS1_21CollectiveEpilogueFwdINS6_IJSA_SA_SB_EEES9_NS_10bfloat16_tESG_Li256ELb1ELb0ELb0ELb1EEENS1_36VarlenDynamicPersistentTileSchedulerILi128ELi160ELi256ELi128ELb0ELb0ELb1ELb0ELb1ELb1EEEEEEEEEvNT_6ParamsE,(.L_x_12 - _ZN7cutlass13device_kernelIN5flash11enable_sm90INS1_16FlashAttnFwdSm90INS1_25CollectiveMainloopFwdSm90ILi2EN4cute5tupleIJNS5_1CILi1EEES8_S8_EEENS6_IJNS7_ILi128EEENS7_ILi160EEENS7_ILi192EEEEEELi128ENS_12float_e4m3_tEfNS_4arch4Sm90ELb0ELb0ELb1ELb1ELb0ELb0ELb0ELb1ELb1ELb0ELb0ELb0EEENS1_21CollectiveEpilogueFwdINS6_IJSA_SA_SB_EEES9_NS_10bfloat16_tESG_Li256ELb1ELb0ELb0ELb1EEENS1_36VarlenDynamicPersistentTileSchedulerILi128ELi160ELi256ELi128ELb0ELb0ELb1ELb0ELb1ELb1EEEEEEEEEvNT_6ParamsE)
        .other          _ZN7cutlass13device_kernelIN5flash11enable_sm90INS1_16FlashAttnFwdSm90INS1_25CollectiveMainloopFwdSm90ILi2EN4cute5tupleIJNS5_1CILi1EEES8_S8_EEENS6_IJNS7_ILi128EEENS7_ILi160EEENS7_ILi192EEEEEELi128ENS_12float_e4m3_tEfNS_4arch4Sm90ELb0ELb0ELb1ELb1ELb0ELb0ELb0ELb1ELb1ELb0ELb0ELb0EEENS1_21CollectiveEpilogueFwdINS6_IJSA_SA_SB_EEES9_NS_10bfloat16_tESG_Li256ELb1ELb0ELb0ELb1EEENS1_36VarlenDynamicPersistentTileSchedulerILi128ELi160ELi256ELi128ELb0ELb0ELb1ELb0ELb1ELb1EEEEEEEEEvNT_6ParamsE,@"STO_CUDA_ENTRY STV_DEFAULT"
_ZN7cutlass13device_kernelIN5flash11enable_sm90INS1_16FlashAttnFwdSm90INS1_25CollectiveMainloopFwdSm90ILi2EN4cute5tupleIJNS5_1CILi1EEES8_S8_EEENS6_IJNS7_ILi128EEENS7_ILi160EEENS7_ILi192EEEEEELi128ENS_12float_e4m3_tEfNS_4arch4Sm90ELb0ELb0ELb1ELb1ELb0ELb0ELb0ELb1ELb1ELb0ELb0ELb0EEENS1_21CollectiveEpilogueFwdINS6_IJSA_SA_SB_EEES9_NS_10bfloat16_tESG_Li256ELb1ELb0ELb0ELb1EEENS1_36VarlenDynamicPersistentTileSchedulerILi128ELi160ELi256ELi128ELb0ELb0ELb1ELb0ELb1ELb1EEEEEEEEEvNT_6ParamsE:
[----:B------:R-:W-:Y:S01]  /*0000*/  LDC R1, c[0x0][0x37c] ;  /* 0x0000df00ff017b82 */ /* 0x000fe20000000800 */
[----:B------:R-:W-:Y:S05]  /*0010*/  EXIT ;  /* 0x000000000000794d */ /* 0x000fea0003800000 */
.L_x_2:
        /* <DEDUP_REMOVED lines=14> */
.L_x_12:


//--------------------- .text._ZN7cutlass13device_kernelIN5flash11enable_sm90INS1_16FlashAttnFwdSm90INS1_25CollectiveMainloopFwdSm90ILi2EN4cute5tupleIJNS5_1CILi1EEES8_S8_EEENS6_IJNS7_ILi128EEENS7_ILi160EEENS7_ILi192EEEEEELi128ENS_12float_e4m3_tEfNS_4arch4Sm90ELb0ELb0ELb1ELb1ELb0ELb1ELb0ELb1ELb1ELb0ELb0ELb0EEENS1_21CollectiveEpilogueFwdINS6_IJSA_SA_SB_EEES9_NS_10bfloat16_tESG_Li256ELb1ELb0ELb0ELb1EEENS1_36VarlenDynamicPersistentTileSchedulerILi128ELi160ELi256ELi128ELb0ELb0ELb1ELb0ELb1ELb1EEEEEEEEEvNT_6ParamsE --------------------------
	.section	.text._ZN7cutlass13device_kernelIN5flash11enable_sm90INS1_16FlashAttnFwdSm90INS1_25CollectiveMainloopFwdSm90ILi2EN4cute5tupleIJNS5_1CILi1EEES8_S8_EEENS6_IJNS7_ILi128EEENS7_ILi160EEENS7_ILi192EEEEEELi128ENS_12float_e4m3_tEfNS_4arch4Sm90ELb0ELb0ELb1ELb1ELb0ELb1ELb0ELb1ELb1ELb0ELb0ELb0EEENS1_21CollectiveEpilogueFwdINS6_IJSA_SA_SB_EEES9_NS_10bfloat16_tESG_Li256ELb1ELb0ELb0ELb1EEENS1_36VarlenDynamicPersistentTileSchedulerILi128ELi160ELi256ELi128ELb0ELb0ELb1ELb0ELb1ELb1EEEEEEEEEvNT_6ParamsE,"ax",@progbits
	.align	128
.text._ZN7cutlass13device_kernelIN5flash11enable_sm90INS1_16FlashAttnFwdSm90INS1_25CollectiveMainloopFwdSm90ILi2EN4cute5tupleIJNS5_1CILi1EEES8_S8_EEENS6_IJNS7_ILi128EEENS7_ILi160EEENS7_ILi192EEEEEELi128ENS_12float_e4m3_tEfNS_4arch4Sm90ELb0ELb0ELb1ELb1ELb0ELb1ELb0ELb1ELb1ELb0ELb0ELb0EEENS1_21CollectiveEpilogueFwdINS6_IJSA_SA_SB_EEES9_NS_10bfloat16_tESG_Li256ELb1ELb0ELb0ELb1EEENS1_36VarlenDynamicPersistentTileSchedulerILi128ELi160ELi256ELi128ELb0ELb0ELb1ELb0ELb1ELb1EEEEEEEEEvNT_6ParamsE:
        .type           _ZN7cutlass13device_kernelIN5flash11enable_sm90INS1_16FlashAttnFwdSm90INS1_25CollectiveMainloopFwdSm90ILi2EN4cute5tupleIJNS5_1CILi1EEES8_S8_EEENS6_IJNS7_ILi128EEENS7_ILi160EEENS7_ILi192EEEEEELi128ENS_12float_e4m3_tEfNS_4arch4Sm90ELb0ELb0ELb1ELb1ELb0ELb1ELb0ELb1ELb1ELb0ELb0ELb0EEENS1_21CollectiveEpilogueFwdINS6_IJSA_SA_SB_EEES9_NS_10bfloat16_tESG_Li256ELb1ELb0ELb0ELb1EEENS1_36VarlenDynamicPersistentTileSchedulerILi128ELi160ELi256ELi128ELb0ELb0ELb1ELb0ELb1ELb1EEEEEEEEEvNT_6ParamsE,@function
        .size           _ZN7cutlass13device_kernelIN5flash11enable_sm90INS1_16FlashAttnFwdSm90INS1_25CollectiveMainloopFwdSm90ILi2EN4cute5tupleIJNS5_1CILi1EEES8_S8_EEENS6_IJNS7_ILi128EEENS7_ILi160EEENS7_ILi192EEEEEELi128ENS_12float_e4m3_tEfNS_4arch4Sm90ELb0ELb0ELb1ELb1ELb0ELb1ELb0ELb1ELb1ELb0ELb0ELb0EEENS1_21CollectiveEpilogueFwdINS6_IJSA_SA_SB_EEES9_NS_10bfloat16_tESG_Li256ELb1ELb0ELb0ELb1EEENS1_36VarlenDynamicPersistentTileSchedulerILi128ELi160ELi256ELi128ELb0ELb0ELb1ELb0ELb1ELb1EEEEEEEEEvNT_6ParamsE,(.L_x_13 - _ZN7cutlass13device_kernelIN5flash11enable_sm90INS1_16FlashAttnFwdSm90INS1_25CollectiveMainloopFwdSm90ILi2EN4cute5tupleIJNS5_1CILi1EEES8_S8_EEENS6_IJNS7_ILi128EEENS7_ILi160EEENS7_ILi192EEEEEELi128ENS_12float_e4m3_tEfNS_4arch4Sm90ELb0ELb0ELb1ELb1ELb0ELb1ELb0ELb1ELb1ELb0ELb0ELb0EEENS1_21CollectiveEpilogueFwdINS6_IJSA_SA_SB_EEES9_NS_10bfloat16_tESG_Li256ELb1ELb0ELb0ELb1EEENS1_36VarlenDynamicPersistentTileSchedulerILi128ELi160ELi256ELi128ELb0ELb0ELb1ELb0ELb1ELb1EEEEEEEEEvNT_6ParamsE)
        .other          _ZN7cutlass13device_kernelIN5flash11enable_sm90INS1_16FlashAttnFwdSm90INS1_25CollectiveMainloopFwdSm90ILi2EN4cute5tupleIJNS5_1CILi1EEES8_S8_EEENS6_IJNS7_ILi128EEENS7_ILi160EEENS7_ILi192EEEEEELi128ENS_12float_e4m3_tEfNS_4arch4Sm90ELb0ELb0ELb1ELb1ELb0ELb1ELb0ELb1ELb1ELb0ELb0ELb0EEENS1_21CollectiveEpilogueFwdINS6_IJSA_SA_SB_EEES9_NS_10bfloat16_tESG_Li256ELb1ELb0ELb0ELb1EEENS1_36VarlenDynamicPersistentTileSchedulerILi128ELi160ELi256ELi128ELb0ELb0ELb1ELb0ELb1ELb1EEEEEEEEEvNT_6ParamsE,@"STO_CUDA_ENTRY STV_DEFAULT"
_ZN7cutlass13device_kernelIN5flash11enable_sm90INS1_16FlashAttnFwdSm90INS1_25CollectiveMainloopFwdSm90ILi2EN4cute5tupleIJNS5_1CILi1EEES8_S8_EEENS6_IJNS7_ILi128EEENS7_ILi160EEENS7_ILi192EEEEEELi128ENS_12float_e4m3_tEfNS_4arch4Sm90ELb0ELb0ELb1ELb1ELb0ELb1ELb0ELb1ELb1ELb0ELb0ELb0EEENS1_21CollectiveEpilogueFwdINS6_IJSA_SA_SB_EEES9_NS_10bfloat16_tESG_Li256ELb1ELb0ELb0ELb1EEENS1_36VarlenDynamicPersistentTileSchedulerILi128ELi160ELi256ELi128ELb0ELb0ELb1ELb0ELb1ELb1EEEEEEEEEvNT_6ParamsE:
[----:B------:R-:W-:Y:S01]  /*0000*/  LDC R1, c[0x0][0x37c] ;  /* 0x0000df00ff017b82 */ /* 0x000fe20000000800 */
[----:B------:R-:W-:Y:S05]  /*0010*/  EXIT ;  /* 0x000000000000794d */ /* 0x000fea0003800000 */
.L_x_3:
        /* <DEDUP_REMOVED lines=14> */
.L_x_13:


//--------------------- .text._ZN7cutlass13device_kernelIN5flash11enable_sm90INS1_16FlashAttnFwdSm90INS1_25CollectiveMainloopFwdSm90ILi2EN4cute5tupleIJNS5_1CILi1EEES8_S8_EEENS6_IJNS7_ILi128EEESA_NS7_ILi192EEEEEELi128ENS_12float_e4m3_tEfNS_4arch4Sm90ELb0ELb1ELb1ELb0ELb0ELb0ELb0ELb1ELb1ELb0ELb0ELb0EEENS1_21CollectiveEpilogueFwdINS6_IJSA_SA_SA_EEES9_NS_10bfloat16_tESF_Li256ELb0ELb0ELb0ELb1EEENS1_30DynamicPersistentTileSchedulerILi256ELi128ELb0ELb0ELb1EEEEEEEEEvNT_6ParamsE --------------------------
	.section	.text._ZN7cutlass13device_kernelIN5flash11enable_sm90INS1_16FlashAttnFwdSm90INS1_25CollectiveMainloopFwdSm90ILi2EN4cute5tupleIJNS5_1CILi1EEES8_S8_EEENS6_IJNS7_ILi128EEESA_NS7_ILi192EEEEEELi128ENS_12float_e4m3_tEfNS_4arch4Sm90ELb0ELb1ELb1ELb0ELb0ELb0ELb0ELb1ELb1ELb0ELb0ELb0EEENS1_21CollectiveEpilogueFwdINS6_IJSA_SA_SA_EEES9_NS_10bfloat16_tESF_Li256ELb0ELb0ELb0ELb1EEENS1_30DynamicPersistentTileSchedulerILi256ELi128ELb0ELb0ELb1EEEEEEEEEvNT_6ParamsE,"ax",@progbits
	.align	128
.text._ZN7cutlass13device_kernelIN5flash11enable_sm90INS1_16FlashAttnFwdSm90INS1_25CollectiveMainloopFwdSm90ILi2EN4cute5tupleIJNS5_1CILi1EEES8_S8_EEENS6_IJNS7_ILi128EEESA_NS7_ILi192EEEEEELi128ENS_12float_e4m3_tEfNS_4arch4Sm90ELb0ELb1ELb1ELb0ELb0ELb0ELb0ELb1ELb1ELb0ELb0ELb0EEENS1_21CollectiveEpilogueFwdINS6_IJSA_SA_SA_EEES9_NS_10bfloat16_tESF_Li256ELb0ELb0ELb0ELb1EEENS1_30DynamicPersistentTileSchedulerILi256ELi128ELb0ELb0ELb1EEEEEEEEEvNT_6ParamsE:
        .type           _ZN7cutlass13device_kernelIN5flash11enable_sm90INS1_16FlashAttnFwdSm90INS1_25CollectiveMainloopFwdSm90ILi2EN4cute5tupleIJNS5_1CILi1EEES8_S8_EEENS6_IJNS7_ILi128EEESA_NS7_ILi192EEEEEELi128ENS_12float_e4m3_tEfNS_4arch4Sm90ELb0ELb1ELb1ELb0ELb0ELb0ELb0ELb1ELb1ELb0ELb0ELb0EEENS1_21CollectiveEpilogueFwdINS6_IJSA_SA_SA_EEES9_NS_10bfloat16_tESF_Li256ELb0ELb0ELb0ELb1EEENS1_30DynamicPersistentTileSchedulerILi256ELi128ELb0ELb0ELb1EEEEEEEEEvNT_6ParamsE,@function
        .size           _ZN7cutlass13device_kernelIN5flash11enable_sm90INS1_16FlashAttnFwdSm90INS1_25CollectiveMainloopFwdSm90ILi2EN4cute5tupleIJNS5_1CILi1EEES8_S8_EEENS6_IJNS7_ILi128EEESA_NS7_ILi192EEEEEELi128ENS_12float_e4m3_tEfNS_4arch4Sm90ELb0ELb1ELb1ELb0ELb0ELb0ELb0ELb1ELb1ELb0ELb0ELb0EEENS1_21CollectiveEpilogueFwdINS6_IJSA_SA_SA_EEES9_NS_10bfloat16_tESF_Li256ELb0ELb0ELb0ELb1EEENS1_30DynamicPersistentTileSchedulerILi256ELi128ELb0ELb0ELb1EEEEEEEEEvNT_6ParamsE,(.L_x_14 - _ZN7cutlass13device_kernelIN5flash11enable_sm90INS1_16FlashAttnFwdSm90INS1_25CollectiveMainloopFwdSm90ILi2EN4cute5tupleIJNS5_1CILi1EEES8_S8_EEENS6_IJNS7_ILi128EEESA_NS7_ILi192EEEEEELi128ENS_12float_e4m3_tEfNS_4arch4Sm90ELb0ELb1ELb1ELb0ELb0ELb0ELb0ELb1ELb1ELb0ELb0ELb0EEENS1_21CollectiveEpilogueFwdINS6_IJSA_SA_SA_EEES9_NS_10bfloat16_tESF_Li256ELb0ELb0ELb0ELb1EEENS1_30DynamicPersistentTileSchedulerILi256ELi128ELb0ELb0ELb1EEEEEEEEEvNT_6ParamsE)
        .other          _ZN7cutlass13device_kernelIN5flash11enable_sm90INS1_16FlashAttnFwdSm90INS1_25CollectiveMainloopFwdSm90ILi2EN4cute5tupleIJNS5_1CILi1EEES8_S8_EEENS6_IJNS7_ILi128EEESA_NS7_ILi192EEEEEELi128ENS_12float_e4m3_tEfNS_4arch4Sm90ELb0ELb1ELb1ELb0ELb0ELb0ELb0ELb1ELb1ELb0ELb0ELb0EEENS1_21CollectiveEpilogueFwdINS6_IJSA_SA_SA_EEES9_NS_10bfloat16_tESF_Li256ELb0ELb0ELb0ELb1EEENS1_30DynamicPersistentTileSchedulerILi256ELi128ELb0ELb0ELb1EEEEEEEEEvNT_6ParamsE,@"STO_CUDA_ENTRY STV_DEFAULT"
_ZN7cutlass13device_kernelIN5flash11enable_sm90INS1_16FlashAttnFwdSm90INS1_25CollectiveMainloopFwdSm90ILi2EN4cute5tupleIJNS5_1CILi1EEES8_S8_EEENS6_IJNS7_ILi128EEESA_NS7_ILi192EEEEEELi128ENS_12float_e4m3_tEfNS_4arch4Sm90ELb0ELb1ELb1ELb0ELb0ELb0ELb0ELb1ELb1ELb0ELb0ELb0EEENS1_21CollectiveEpilogueFwdINS6_IJSA_SA_SA_EEES9_NS_10bfloat16_tESF_Li256ELb0ELb0ELb0ELb1EEENS1_30DynamicPersistentTileSchedulerILi256ELi128ELb0ELb0ELb1EEEEEEEEEvNT_6ParamsE:
[----:B------:R-:W-:Y:S01]  /*0000*/  LDC R1, c[0x0][0x37c] ;  /* 0x0000df00ff017b82 */ /* 0x000fe20000000800 */
[----:B------:R-:W-:Y:S05]  /*0010*/  EXIT ;  /* 0x000000000000794d */ /* 0x000fea0003800000 */
.L_x_4:
        /* <DEDUP_REMOVED lines=14> */
.L_x_14:


//--------------------- .text._ZN7cutlass13device_kernelIN5flash11enable_sm90INS1_16FlashAttnFwdSm90INS1_25CollectiveMainloopFwdSm90ILi2EN4cute5tupleIJNS5_1CILi1EEES8_S8_EEENS6_IJNS7_ILi128EEESA_NS7_ILi192EEEEEELi128ENS_12float_e4m3_tEfNS_4arch4Sm90ELb0ELb1ELb1ELb1ELb0ELb0ELb0ELb1ELb1ELb0ELb0ELb0EEENS1_21CollectiveEpilogueFwdINS6_IJSA_SA_SA_EEES9_NS_10bfloat16_tESF_Li256ELb1ELb0ELb0ELb1EEENS1_36VarlenDynamicPersistentTileSchedulerILi128ELi128ELi256ELi128ELb0ELb0ELb1ELb1ELb0ELb1EEEEEEEEEvNT_6ParamsE --------------------------
	.section	.text._ZN7cutlass13device_kernelIN5flash11enable_sm90INS1_16FlashAttnFwdSm90INS1_25CollectiveMainloopFwdSm90ILi2EN4cute5tupleIJNS5_1CILi1EEES8_S8_EEENS6_IJNS7_ILi128EEESA_NS7_ILi192EEEEEELi128ENS_12float_e4m3_tEfNS_4arch4Sm90ELb0ELb1ELb1ELb1ELb0ELb0ELb0ELb1ELb1ELb0ELb0ELb0EEENS1_21CollectiveEpilogueFwdINS6_IJSA_SA_SA_EEES9_NS_10bfloat16_tESF_Li256ELb1ELb0ELb0ELb1EEENS1_36VarlenDynamicPersistentTileSchedulerILi128ELi128ELi256ELi128ELb0ELb0ELb1ELb1ELb0ELb1EEEEEEEEEvNT_6ParamsE,"ax",@progbits
	.align	128
.text._ZN7cutlass13device_kernelIN5flash11enable_sm90INS1_16FlashAttnFwdSm90INS1_25CollectiveMainloopFwdSm90ILi2EN4cute5tupleIJNS5_1CILi1EEES8_S8_EEENS6_IJNS7_ILi128EEESA_NS7_ILi192EEEEEELi128ENS_12float_e4m3_tEfNS_4arch4Sm90ELb0ELb1ELb1ELb1ELb0ELb0ELb0ELb1ELb1ELb0ELb0ELb0EEENS1_21CollectiveEpilogueFwdINS6_IJSA_SA_SA_EEES9_NS_10bfloat16_tESF_Li256ELb1ELb0ELb0ELb1EEENS1_36VarlenDynamicPersistentTileSchedulerILi128ELi128ELi256ELi128ELb0ELb0ELb1ELb1ELb0ELb1EEEEEEEEEvNT_6ParamsE:
        .type           _ZN7cutlass13device_kernelIN5flash11enable_sm90INS1_16FlashAttnFwdSm90INS1_25CollectiveMainloopFwdSm90ILi2EN4cute5tupleIJNS5_1CILi1EEES8_S8_EEENS6_IJNS7_ILi128EEESA_NS7_ILi192EEEEEELi128ENS_12float_e4m3_tEfNS_4arch4Sm90ELb0ELb1ELb1ELb1ELb0ELb0ELb0ELb1ELb1ELb0ELb0ELb0EEENS1_21CollectiveEpilogueFwdINS6_IJSA_SA_SA_EEES9_NS_10bfloat16_tESF_Li256ELb1ELb0ELb0ELb1EEENS1_36VarlenDynamicPersistentTileSchedulerILi128ELi128ELi256ELi128ELb0ELb0ELb1ELb1ELb0ELb1EEEEEEEEEvNT_6ParamsE,@function
        .size           _ZN7cutlass13device_kernelIN5flash11enable_sm90INS1_16FlashAttnFwdSm90INS1_25CollectiveMainloopFwdSm90ILi2EN4cute5tupleIJNS5_1CILi1EEES8_S8_EEENS6_IJNS7_ILi128EEESA_NS7_ILi192EEEEEELi128ENS_12float_e4m3_tEfNS_4arch4Sm90ELb0ELb1ELb1ELb1ELb0ELb0ELb0ELb1ELb1ELb0ELb0ELb0EEENS1_21CollectiveEpilogueFwdINS6_IJSA_SA_SA_EEES9_NS_10bfloat16_tESF_Li256ELb1ELb0ELb0ELb1EEENS1_36VarlenDynamicPersistentTileSchedulerILi128ELi128ELi256ELi128ELb0ELb0ELb1ELb1ELb0ELb1EEEEEEEEEvNT_6ParamsE,(.L_x_15 - _ZN7cutlass13device_kernelIN5flash11enable_sm90INS1_16FlashAttnFwdSm90INS1_25CollectiveMainloopFwdSm90ILi2EN4cute5tupleIJNS5_1CILi1EEES8_S8_EEENS6_IJNS7_ILi128EEESA_NS7_ILi192EEEEEELi128ENS_12float_e4m3_tEfNS_4arch4Sm90ELb0ELb1ELb1ELb1ELb0ELb0ELb0ELb1ELb1ELb0ELb0ELb0EEENS1_21CollectiveEpilogueFwdINS6_IJSA_SA_SA_EEES9_NS_10bfloat16_tESF_Li256ELb1ELb0ELb0ELb1EEENS1_36VarlenDynamicPersistentTileSchedulerILi128ELi128ELi256ELi128ELb0ELb0ELb1ELb1ELb0ELb1EEEEEEEEEvNT_6ParamsE)
        .other          _ZN7cutlass13device_kernelIN5flash11enable_sm90INS1_16FlashAttnFwdSm90INS1_25CollectiveMainloopFwdSm90ILi2EN4cute5tupleIJNS5_1CILi1EEES8_S8_EEENS6_IJNS7_ILi128EEESA_NS7_ILi192EEEEEELi128ENS_12float_e4m3_tEfNS_4arch4Sm90ELb0ELb1ELb1ELb1ELb0ELb0ELb0ELb1ELb1ELb0ELb0ELb0EEENS1_21CollectiveEpilogueFwdINS6_IJSA_SA_SA_EEES9_NS_10bfloat16_tESF_Li256ELb1ELb0ELb0ELb1EEENS1_36VarlenDynamicPersistentTileSchedulerILi128ELi128ELi256ELi128ELb0ELb0ELb1ELb1ELb0ELb1EEEEEEEEEvNT_6ParamsE,@"STO_CUDA_ENTRY STV_DEFAULT"
_ZN7cutlass13device_kernelIN5flash11enable_sm90INS1_16FlashAttnFwdSm90INS1_25CollectiveMainloopFwdSm90ILi2EN4cute5tupleIJNS5_1CILi1EEES8_S8_EEENS6_IJNS7_ILi128EEESA_NS7_ILi192EEEEEELi128ENS_12float_e4m3_tEfNS_4arch4Sm90ELb0ELb1ELb1ELb1ELb0ELb0ELb0ELb1ELb1ELb0ELb0ELb0EEENS1_21CollectiveEpilogueFwdINS6_IJSA_SA_SA_EEES9_NS_10bfloat16_tESF_Li256ELb1ELb0ELb0ELb1EEENS1_36VarlenDynamicPersistentTileSchedulerILi128ELi128ELi256ELi128ELb0ELb0ELb1ELb1ELb0ELb1EEEEEEEEEvNT_6ParamsE:
[----:B------:R-:W-:Y:S01]  /*0000*/  LDC R1, c[0x0][0x37c] ;  /* 0x0000df00ff017b82 */ /* 0x000fe20000000800 */
[----:B------:R-:W-:Y:S05]  /*0010*/  EXIT ;  /* 0x000000000000794d */ /* 0x000fea0003800000 */
.L_x_5:
        /* <DEDUP_REMOVED lines=14> */
.L_x_15:


//--------------------- .text._ZN7cutlass13device_kernelIN5flash11enable_sm90INS1_16FlashAttnFwdSm90INS1_25CollectiveMainloopFwdSm90ILi2EN4cute5tupleIJNS5_1CILi1EEES8_S8_EEENS6_IJNS7_ILi128EEESA_NS7_ILi192EEEEEELi128ENS_12float_e4m3_tEfNS_4arch4Sm90ELb0ELb1ELb1ELb1ELb0ELb1ELb0ELb1ELb1ELb0ELb0ELb0EEENS1_21CollectiveEpilogueFwdINS6_IJSA_SA_SA_EEES9_NS_10bfloat16_tESF_Li256ELb1ELb0ELb0ELb1EEENS1_36VarlenDynamicPersistentTileSchedulerILi128ELi128ELi256ELi128ELb0ELb0ELb1ELb1ELb0ELb1EEEEEEEEEvNT_6ParamsE --------------------------
	.section	.text._ZN7cutlass13device_kernelIN5flash11enable_sm90INS1_16FlashAttnFwdSm90INS1_25CollectiveMainloopFwdSm90ILi2EN4cute5tupleIJNS5_1CILi1EEES8_S8_EEENS6_IJNS7_ILi128EEESA_NS7_ILi192EEEEEELi128ENS_12float_e4m3_tEfNS_4arch4Sm90ELb0ELb1ELb1ELb1ELb0ELb1ELb0ELb1ELb1ELb0ELb0ELb0EEENS1_21CollectiveEpilogueFwdINS6_IJSA_SA_SA_EEES9_NS_10bfloat16_tESF_Li256ELb1ELb0ELb0ELb1EEENS1_36VarlenDynamicPersistentTileSchedulerILi128ELi128ELi256ELi128ELb0ELb0ELb1ELb1ELb0ELb1EEEEEEEEEvNT_6ParamsE,"ax",@progbits
	.align	128
.text._ZN7cutlass13device_kernelIN5flash11enable_sm90INS1_16FlashAttnFwdSm90INS1_25CollectiveMainloopFwdSm90ILi2EN4cute5tupleIJNS5_1CILi1EEES8_S8_EEENS6_IJNS7_ILi128EEESA_NS7_ILi192EEEEEELi128ENS_12float_e4m3_tEfNS_4arch4Sm90ELb0ELb1ELb1ELb1ELb0ELb1ELb0ELb1ELb1ELb0ELb0ELb0EEENS1_21CollectiveEpilogueFwdINS6_IJSA_SA_SA_EEES9_NS_10bfloat16_tESF_Li256ELb1ELb0ELb0ELb1EEENS1_36VarlenDynamicPersistentTileSchedulerILi128ELi128ELi256ELi128ELb0ELb0ELb1ELb1ELb0ELb1EEEEEEEEEvNT_6ParamsE:
        .type           _ZN7cutlass13device_kernelIN5flash11enable_sm90INS1_16FlashAttnFwdSm90INS1_25CollectiveMainloopFwdSm90ILi2EN4cute5tupleIJNS5_1CILi1EEES8_S8_EEENS6_IJNS7_ILi128EEESA_NS7_ILi192EEEEEELi128ENS_12float_e4m3_tEfNS_4arch4Sm90ELb0ELb1ELb1ELb1ELb0ELb1ELb0ELb1ELb1ELb0ELb0ELb0EEENS1_21CollectiveEpilogueFwdINS6_IJSA_SA_SA_EEES9_NS_10bfloat16_tESF_Li256ELb1ELb0ELb0ELb1EEENS1_36VarlenDynamicPersistentTileSchedulerILi128ELi128ELi256ELi128ELb0ELb0ELb1ELb1ELb0ELb1EEEEEEEEEvNT_6ParamsE,@function
        .size           _ZN7cutlass13device_kernelIN5flash11enable_sm90INS1_16FlashAttnFwdSm90INS1_25CollectiveMainloopFwdSm90ILi2EN4cute5tupleIJNS5_1CILi1EEES8_S8_EEENS6_IJNS7_ILi128EEESA_NS7_ILi192EEEEEELi128ENS_12float_e4m3_tEfNS_4arch4Sm90ELb0ELb1ELb1ELb1ELb0ELb1ELb0ELb1ELb1ELb0ELb0ELb0EEENS1_21CollectiveEpilogueFwdINS6_IJSA_SA_SA_EEES9_NS_10bfloat16_tESF_Li256ELb1ELb0ELb0ELb1EEENS1_36VarlenDynamicPersistentTileSchedulerILi128ELi128ELi256ELi128ELb0ELb0ELb1ELb1ELb0ELb1EEEEEEEEEvNT_6ParamsE,(.L_x_16 - _ZN7cutlass13device_kernelIN5flash11enable_sm90INS1_16FlashAttnFwdSm90INS1_25CollectiveMainloopFwdSm90ILi2EN4cute5tupleIJNS5_1CILi1EEES8_S8_EEENS6_IJNS7_ILi128EEESA_NS7_ILi192EEEEEELi128ENS_12float_e4m3_tEfNS_4arch4Sm90ELb0ELb1ELb1ELb1ELb0ELb1ELb0ELb1ELb1ELb0ELb0ELb0EEENS1_21CollectiveEpilogueFwdINS6_IJSA_SA_SA_EEES9_NS_10bfloat16_tESF_Li256ELb1ELb0ELb0ELb1EEENS1_36VarlenDynamicPersistentTileSchedulerILi128ELi128ELi256ELi128ELb0ELb0ELb1ELb1ELb0ELb1EEEEEEEEEvNT_6ParamsE)
        .other          _ZN7cutlass13device_kernelIN5flash11enable_sm90INS1_16FlashAttnFwdSm90INS1_25CollectiveMainloopFwdSm90ILi2EN4cute5tupleIJNS5_1CILi1EEES8_S8_EEENS6_IJNS7_ILi128EEESA_NS7_ILi192EEEEEELi128ENS_12float_e4m3_tEfNS_4arch4Sm90ELb0ELb1ELb1ELb1ELb0ELb1ELb0ELb1ELb1ELb0ELb0ELb0EEENS1_21CollectiveEpilogueFwdINS6_IJSA_SA_SA_EEES9_NS_10bfloat16_tESF_Li256ELb1ELb0ELb0ELb1EEENS1_36VarlenDynamicPersistentTileSchedulerILi128ELi128ELi256ELi128ELb0ELb0ELb1ELb1ELb0ELb1EEEEEEEEEvNT_6ParamsE,@"STO_CUDA_ENTRY STV_DEFAULT"
_ZN7cutlass13device_kernelIN5flash11enable_sm90INS1_16FlashAttnFwdSm90INS1_25CollectiveMainloopFwdSm90ILi2EN4cute5tupleIJNS5_1CILi1EEES8_S8_EEENS6_IJNS7_ILi128EEESA_NS7_ILi192EEEEEELi128ENS_12float_e4m3_tEfNS_4arch4Sm90ELb0ELb1ELb1ELb1ELb0ELb1ELb0ELb1ELb1ELb0ELb0ELb0EEENS1_21CollectiveEpilogueFwdINS6_IJSA_SA_SA_EEES9_NS_10bfloat16_tESF_Li256ELb1ELb0ELb0ELb1EEENS1_36VarlenDynamicPersistentTileSchedulerILi128ELi128ELi256ELi128ELb0ELb0ELb1ELb1ELb0ELb1EEEEEEEEEvNT_6ParamsE:
[----:B------:R-:W-:Y:S01]  /*0000*/  LDC R1, c[0x0][0x37c] ;  /* 0x0000df00ff017b82 */ /* 0x000fe20000000800 */
[----:B------:R-:W-:Y:S05]  /*0010*/  EXIT ;  /* 0x000000000000794d */ /* 0x000fea0003800000 */
.L_x_6:
        /* <DEDUP_REMOVED lines=14> */
.L_x_16:


//--------------------- .text._ZN7cutlass13device_kernelIN5flash11enable_sm90INS1_16FlashAttnFwdSm90INS1_25CollectiveMainloopFwdSm90ILi2EN4cute5tupleIJNS5_1CILi1EEES8_S8_EEENS6_IJNS7_ILi128EEENS7_ILi160EEENS7_ILi192EEEEEELi128ENS_12float_e4m3_tEfNS_4arch4Sm90ELb1ELb0ELb1ELb0ELb0ELb0ELb0ELb1ELb1ELb0ELb0ELb0EEENS1_21CollectiveEpilogueFwdINS6_IJSA_SA_SB_EEES9_NS_10bfloat16_tESG_Li256ELb0ELb0ELb0ELb1EEENS1_30DynamicPersistentTileSchedulerILi256ELi128ELb0ELb0ELb1EEEEEEEEEvNT_6ParamsE --------------------------
	.section	.text._ZN7cutlass13device_kernelIN5flash11enable_sm90INS1_16FlashAttnFwdSm90INS1_25CollectiveMainloopFwdSm90ILi2EN4cute5tupleIJNS5_1CILi1EEES8_S8_EEENS6_IJNS7_ILi128EEENS7_ILi160EEENS7_ILi192EEEEEELi128ENS_12float_e4m3_tEfNS_4arch4Sm90ELb1ELb0ELb1ELb0ELb0ELb0ELb0ELb1ELb1ELb0ELb0ELb0EEENS1_21CollectiveEpilogueFwdINS6_IJSA_SA_SB_EEES9_NS_10bfloat16_tESG_Li256ELb0ELb0ELb0ELb1EEENS1_30DynamicPersistentTileSchedulerILi256ELi128ELb0ELb0ELb1EEEEEEEEEvNT_6ParamsE,"ax",@progbits
	.align	128
.text._ZN7cutlass13device_kernelIN5flash11enable_sm90INS1_16FlashAttnFwdSm90INS1_25CollectiveMainloopFwdSm90ILi2EN4cute5tupleIJNS5_1CILi1EEES8_S8_EEENS6_IJNS7_ILi128EEENS7_ILi160EEENS7_ILi192EEEEEELi128ENS_12float_e4m3_tEfNS_4arch4Sm90ELb1ELb0ELb1ELb0ELb0ELb0ELb0ELb1ELb1ELb0ELb0ELb0EEENS1_21CollectiveEpilogueFwdINS6_IJSA_SA_SB_EEES9_NS_10bfloat16_tESG_Li256ELb0ELb0ELb0ELb1EEENS1_30DynamicPersistentTileSchedulerILi256ELi128ELb0ELb0ELb1EEEEEEEEEvNT_6ParamsE:
        .type           _ZN7cutlass13device_kernelIN5flash11enable_sm90INS1_16FlashAttnFwdSm90INS1_25CollectiveMainloopFwdSm90ILi2EN4cute5tupleIJNS5_1CILi1EEES8_S8_EEENS6_IJNS7_ILi128EEENS7_ILi160EEENS7_ILi192EEEEEELi128ENS_12float_e4m3_tEfNS_4arch4Sm90ELb1ELb0ELb1ELb0ELb0ELb0ELb0ELb1ELb1ELb0ELb0ELb0EEENS1_21CollectiveEpilogueFwdINS6_IJSA_SA_SB_EEES9_NS_10bfloat16_tESG_Li256ELb0ELb0ELb0ELb1EEENS1_30DynamicPersistentTileSchedulerILi256ELi128ELb0ELb0ELb1EEEEEEEEEvNT_6ParamsE,@function
        .size           _ZN7cutlass13device_kernelIN5flash11enable_sm90INS1_16FlashAttnFwdSm90INS1_25CollectiveMainloopFwdSm90ILi2EN4cute5tupleIJNS5_1CILi1EEES8_S8_EEENS6_IJNS7_ILi128EEENS7_ILi160EEENS7_ILi192EEEEEELi128ENS_12float_e4m3_tEfNS_4arch4Sm90ELb1ELb0ELb1ELb0ELb0ELb0ELb0ELb1ELb1ELb0ELb0ELb0EEENS1_21CollectiveEpilogueFwdINS6_IJSA_SA_SB_EEES9_NS_10bfloat16_tESG_Li256ELb0ELb0ELb0ELb1EEENS1_30DynamicPersistentTileSchedulerILi256ELi128ELb0ELb0ELb1EEEEEEEEEvNT_6ParamsE,(.L_x_17 - _ZN7cutlass13device_kernelIN5flash11enable_sm90INS1_16FlashAttnFwdSm90INS1_25CollectiveMainloopFwdSm90ILi2EN4cute5tupleIJNS5_1CILi1EEES8_S8_EEENS6_IJNS7_ILi128EEENS7_ILi160EEENS7_ILi192EEEEEELi128ENS_12float_e4m3_tEfNS_4arch4Sm90ELb1ELb0ELb1ELb0ELb0ELb0ELb0ELb1ELb1ELb0ELb0ELb0EEENS1_21CollectiveEpilogueFwdINS6_IJSA_SA_SB_EEES9_NS_10bfloat16_tESG_Li256ELb0ELb0ELb0ELb1EEENS1_30DynamicPersistentTileSchedulerILi256ELi128ELb0ELb0ELb1EEEEEEEEEvNT_6ParamsE)
        .other          _ZN7cutlass13device_kernelIN5flash11enable_sm90INS1_16FlashAttnFwdSm90INS1_25CollectiveMainloopFwdSm90ILi2EN4cute5tupleIJNS5_1CILi1EEES8_S8_EEENS6_IJNS7_ILi128EEENS7_ILi160EEENS7_ILi192EEEEEELi128ENS_12float_e4m3_tEfNS_4arch4Sm90ELb1ELb0ELb1ELb0ELb0ELb0ELb0ELb1ELb1ELb0ELb0ELb0EEENS1_21CollectiveEpilogueFwdINS6_IJSA_SA_SB_EEES9_NS_10bfloat16_tESG_Li256ELb0ELb0ELb0ELb1EEENS1_30DynamicPersistentTileSchedulerILi256ELi128ELb0ELb0ELb1EEEEEEEEEvNT_6ParamsE,@"STO_CUDA_ENTRY STV_DEFAULT"
_ZN7cutlass13device_kernelIN5flash11enable_sm90INS1_16FlashAttnFwdSm90INS1_25CollectiveMainloopFwdSm90ILi2EN4cute5tupleIJNS5_1CILi1EEES8_S8_EEENS6_IJNS7_ILi128EEENS7_ILi160EEENS7_ILi192EEEEEELi128ENS_12float_e4m3_tEfNS_4arch4Sm90ELb1ELb0ELb1ELb0ELb0ELb0ELb0ELb1ELb1ELb0ELb0ELb0EEENS1_21CollectiveEpilogueFwdINS6_IJSA_SA_SB_EEES9_NS_10bfloat16_tESG_Li256ELb0ELb0ELb0ELb1EEENS1_30DynamicPersistentTileSchedulerILi256ELi128ELb0ELb0ELb1EEEEEEEEEvNT_6ParamsE:
[----:B------:R-:W-:Y:S01]  /*0000*/  LDC R1, c[0x0][0x37c] ;  /* 0x0000df00ff017b82 */ /* 0x000fe20000000800 */
[----:B------:R-:W-:Y:S05]  /*0010*/  EXIT ;  /* 0x000000000000794d */ /* 0x000fea0003800000 */
.L_x_7:
        /* <DEDUP_REMOVED lines=14> */
.L_x_17:


//--------------------- .text._ZN7cutlass13device_kernelIN5flash11enable_sm90INS1_16FlashAttnFwdSm90INS1_25CollectiveMainloopFwdSm90ILi2EN4cute5tupleIJNS5_1CILi1EEES8_S8_EEENS6_IJNS7_ILi128EEENS7_ILi160EEENS7_ILi192EEEEEELi128ENS_12float_e4m3_tEfNS_4arch4Sm90ELb1ELb0ELb1ELb1ELb0ELb0ELb0ELb1ELb1ELb0ELb0ELb0EEENS1_21CollectiveEpilogueFwdINS6_IJSA_SA_SB_EEES9_NS_10bfloat16_tESG_Li256ELb1ELb0ELb0ELb1EEENS1_36VarlenDynamicPersistentTileSchedulerILi128ELi160ELi256ELi128ELb0ELb0ELb1ELb1ELb1ELb1EEEEEEEEEvNT_6ParamsE --------------------------
	.section	.text._ZN7cutlass13device_kernelIN5flash11enable_sm90INS1_16FlashAttnFwdSm90INS1_25CollectiveMainloopFwdSm90ILi2EN4cute5tupleIJNS5_1CILi1EEES8_S8_EEENS6_IJNS7_ILi128EEENS7_ILi160EEENS7_ILi192EEEEEELi128ENS_12float_e4m3_tEfNS_4arch4Sm90ELb1ELb0ELb1ELb1ELb0ELb0ELb0ELb1ELb1ELb0ELb0ELb0EEENS1_21CollectiveEpilogueFwdINS6_IJSA_SA_SB_EEES9_NS_10bfloat16_tESG_Li256ELb1ELb0ELb0ELb1EEENS1_36VarlenDynamicPersistentTileSchedulerILi128ELi160ELi256ELi128ELb0ELb0ELb1ELb1ELb1ELb1EEEEEEEEEvNT_6ParamsE,"ax",@progbits
	.align	128
.text._ZN7cutlass13device_kernelIN5flash11enable_sm90INS1_16FlashAttnFwdSm90INS1_25CollectiveMainloopFwdSm90ILi2EN4cute5tupleIJNS5_1CILi1EEES8_S8_EEENS6_IJNS7_ILi128EEENS7_ILi160EEENS7_ILi192EEEEEELi128ENS_12float_e4m3_tEfNS_4arch4Sm90ELb1ELb0ELb1ELb1ELb0ELb0ELb0ELb1ELb1ELb0ELb0ELb0EEENS1_21CollectiveEpilogueFwdINS6_IJSA_SA_SB_EEES9_NS_10bfloat16_tESG_Li256ELb1ELb0ELb0ELb1EEENS1_36VarlenDynamicPersistentTileSchedulerILi128ELi160ELi256ELi128ELb0ELb0ELb1ELb1ELb1ELb1EEEEEEEEEvNT_6ParamsE:
        .type           _ZN7cutlass13device_kernelIN5flash11enable_sm90INS1_16FlashAttnFwdSm90INS1_25CollectiveMainloopFwdSm90ILi2EN4cute5tupleIJNS5_1CILi1EEES8_S8_EEENS6_IJNS7_ILi128EEENS7_ILi160EEENS7_ILi192EEEEEELi128ENS_12float_e4m3_tEfNS_4arch4Sm90ELb1ELb0ELb1ELb1ELb0ELb0ELb0ELb1ELb1ELb0ELb0ELb0EEENS1_21CollectiveEpilogueFwdINS6_IJSA_SA_SB_EEES9_NS_10bfloat16_tESG_Li256ELb1ELb0ELb0ELb1EEENS1_36VarlenDynamicPersistentTileSchedulerILi128ELi160ELi256ELi128ELb0ELb0ELb1ELb1ELb1ELb1EEEEEEEEEvNT_6ParamsE,@function
        .size           _ZN7cutlass13device_kernelIN5flash11enable_sm90INS1_16FlashAttnFwdSm90INS1_25CollectiveMainloopFwdSm90ILi2EN4cute5tupleIJNS5_1CILi1EEES8_S8_EEENS6_IJNS7_ILi128EEENS7_ILi160EEENS7_ILi192EEEEEELi128ENS_12float_e4m3_tEfNS_4arch4Sm90ELb1ELb0ELb1ELb1ELb0ELb0ELb0ELb1ELb1ELb0ELb0ELb0EEENS1_21CollectiveEpilogueFwdINS6_IJSA_SA_SB_EEES9_NS_10bfloat16_tESG_Li256ELb1ELb0ELb0ELb1EEENS1_36VarlenDynamicPersistentTileSchedulerILi128ELi160ELi256ELi128ELb0ELb0ELb1ELb1ELb1ELb1EEEEEEEEEvNT_6ParamsE,(.L_x_18 - _ZN7cutlass13device_kernelIN5flash11enable_sm90INS1_16FlashAttnFwdSm90INS1_25CollectiveMainloopFwdSm90ILi2EN4cute5tupleIJNS5_1CILi1EEES8_S8_EEENS6_IJNS7_ILi128EEENS7_ILi160EEENS7_ILi192EEEEEELi128ENS_12float_e4m3_tEfNS_4arch4Sm90ELb1ELb0ELb1ELb1ELb0ELb0ELb0ELb1ELb1ELb0ELb0ELb0EEENS1_21CollectiveEpilogueFwdINS6_IJSA_SA_SB_EEES9_NS_10bfloat16_tESG_Li256ELb1ELb0ELb0ELb1EEENS1_36VarlenDynamicPersistentTileSchedulerILi128ELi160ELi256ELi128ELb0ELb0ELb1ELb1ELb1ELb1EEEEEEEEEvNT_6ParamsE)
        .other          _ZN7cutlass13device_kernelIN5flash11enable_sm90INS1_16FlashAttnFwdSm90INS1_25CollectiveMainloopFwdSm90ILi2EN4cute5tupleIJNS5_1CILi1EEES8_S8_EEENS6_IJNS7_ILi128EEENS7_ILi160EEENS7_ILi192EEEEEELi128ENS_12float_e4m3_tEfNS_4arch4Sm90ELb1ELb0ELb1ELb1ELb0ELb0ELb0ELb1ELb1ELb0ELb0ELb0EEENS1_21CollectiveEpilogueFwdINS6_IJSA_SA_SB_EEES9_NS_10bfloat16_tESG_Li256ELb1ELb0ELb0ELb1EEENS1_36VarlenDynamicPersistentTileSchedulerILi128ELi160ELi256ELi128ELb0ELb0ELb1ELb1ELb1ELb1EEEEEEEEEvNT_6ParamsE,@"STO_CUDA_ENTRY STV_DEFAULT"
_ZN7cutlass13device_kernelIN5flash11enable_sm90INS1_16FlashAttnFwdSm90INS1_25CollectiveMainloopFwdSm90ILi2EN4cute5tupleIJNS5_1CILi1EEES8_S8_EEENS6_IJNS7_ILi128EEENS7_ILi160EEENS7_ILi192EEEEEELi128ENS_12float_e4m3_tEfNS_4arch4Sm90ELb1ELb0ELb1ELb1ELb0ELb0ELb0ELb1ELb1ELb0ELb0ELb0EEENS1_21CollectiveEpilogueFwdINS6_IJSA_SA_SB_EEES9_NS_10bfloat16_tESG_Li256ELb1ELb0ELb0ELb1EEENS1_36VarlenDynamicPersistentTileSchedulerILi128ELi160ELi256ELi128ELb0ELb0ELb1ELb1ELb1ELb1EEEEEEEEEvNT_6ParamsE:
[----:B------:R-:W-:Y:S01]  /*0000*/  LDC R1, c[0x0][0x37c] ;  /* 0x0000df00ff017b82 */ /* 0x000fe20000000800 */
[----:B------:R-:W-:Y:S05]  /*0010*/  EXIT ;  /* 0x000000000000794d */ /* 0x000fea0003800000 */
.L_x_8:
        /* <DEDUP_REMOVED lines=14> */
.L_x_18:


//--------------------- .text._ZN7cutlass13device_kernelIN5flash11enable_sm90INS1_16FlashAttnFwdSm90INS1_25CollectiveMainloopFwdSm90ILi2EN4cute5tupleIJNS5_1CILi1EEES8_S8_EEENS6_IJNS7_ILi128EEENS7_ILi160EEENS7_ILi192EEEEEELi128ENS_12float_e4m3_tEfNS_4arch4Sm90ELb1ELb0ELb1ELb1ELb0ELb1ELb0ELb1ELb1ELb0ELb0ELb0EEENS1_21CollectiveEpilogueFwdINS6_IJSA_SA_SB_EEES9_NS_10bfloat16_tESG_Li256ELb1ELb0ELb0ELb1EEENS1_36VarlenDynamicPersistentTileSchedulerILi128ELi160ELi256ELi128ELb0ELb0ELb1ELb1ELb1ELb1EEEEEEEEEvNT_6ParamsE --------------------------
	.section	.text._ZN7cutlass13device_kernelIN5flash11enable_sm90INS1_16FlashAttnFwdSm90INS1_25CollectiveMainloopFwdSm90ILi2EN4cute5tupleIJNS5_1CILi1EEES8_S8_EEENS6_IJNS7_ILi128EEENS7_ILi160EEENS7_ILi192EEEEEELi128ENS_12float_e4m3_tEfNS_4arch4Sm90ELb1ELb0ELb1ELb1ELb0ELb1ELb0ELb1ELb1ELb0ELb0ELb0EEENS1_21CollectiveEpilogueFwdINS6_IJSA_SA_SB_EEES9_NS_10bfloat16_tESG_Li256ELb1ELb0ELb0ELb1EEENS1_36VarlenDynamicPersistentTileSchedulerILi128ELi160ELi256ELi128ELb0ELb0ELb1ELb1ELb1ELb1EEEEEEEEEvNT_6ParamsE,"ax",@progbits
	.align	128
.text._ZN7cutlass13device_kernelIN5flash11enable_sm90INS1_16FlashAttnFwdSm90INS1_25CollectiveMainloopFwdSm90ILi2EN4cute5tupleIJNS5_1CILi1EEES8_S8_EEENS6_IJNS7_ILi128EEENS7_ILi160EEENS7_ILi192EEEEEELi128ENS_12float_e4m3_tEfNS_4arch4Sm90ELb1ELb0ELb1ELb1ELb0ELb1ELb0ELb1ELb1ELb0ELb0ELb0EEENS1_21CollectiveEpilogueFwdINS6_IJSA_SA_SB_EEES9_NS_10bfloat16_tESG_Li256ELb1ELb0ELb0ELb1EEENS1_36VarlenDynamicPersistentTileSchedulerILi128ELi160ELi256ELi128ELb0ELb0ELb1ELb1ELb1ELb1EEEEEEEEEvNT_6ParamsE:
        .type           _ZN7cutlass13device_kernelIN5flash11enable_sm90INS1_16FlashAttnFwdSm90INS1_25CollectiveMainloopFwdSm90ILi2EN4cute5tupleIJNS5_1CILi1EEES8_S8_EEENS6_IJNS7_ILi128EEENS7_ILi160EEENS7_ILi192EEEEEELi128ENS_12float_e4m3_tEfNS_4arch4Sm90ELb1ELb0ELb1ELb1ELb0ELb1ELb0ELb1ELb1ELb0ELb0ELb0EEENS1_21CollectiveEpilogueFwdINS6_IJSA_SA_SB_EEES9_NS_10bfloat16_tESG_Li256ELb1ELb0ELb0ELb1EEENS1_36VarlenDynamicPersistentTileSchedulerILi128ELi160ELi256ELi128ELb0ELb0ELb1ELb1ELb1ELb1EEEEEEEEEvNT_6ParamsE,@function
        .size           _ZN7cutlass13device_kernelIN5flash11enable_sm90INS1_16FlashAttnFwdSm90INS1_25CollectiveMainloopFwdSm90ILi2EN4cute5tupleIJNS5_1CILi1EEES8_S8_EEENS6_IJNS7_ILi128EEENS7_ILi160EEENS7_ILi192EEEEEELi128ENS_12float_e4m3_tEfNS_4arch4Sm90ELb1ELb0ELb1ELb1ELb0ELb1ELb0ELb1ELb1ELb0ELb0ELb0EEENS1_21CollectiveEpilogueFwdINS6_IJSA_SA_SB_EEES9_NS_10bfloat16_tESG_Li256ELb1ELb0ELb0ELb1EEENS1_36VarlenDynamicPersistentTileSchedulerILi128ELi160ELi256ELi128ELb0ELb0ELb1ELb1ELb1ELb1EEEEEEEEEvNT_6ParamsE,(.L_x_19 - _ZN7cutlass13device_kernelIN5flash11enable_sm90INS1_16FlashAttnFwdSm90INS1_25CollectiveMainloopFwdSm90ILi2EN4cute5tupleIJNS5_1CILi1EEES8_S8_EEENS6_IJNS7_ILi128EEENS7_ILi160EEENS7_ILi192EEEEEELi128ENS_12float_e4m3_tEfNS_4arch4Sm90ELb1ELb0ELb1ELb1ELb0ELb1ELb0ELb1ELb1ELb0ELb0ELb0EEENS1_21CollectiveEpilogueFwdINS6_IJSA_SA_SB_EEES9_NS_10bfloat16_tESG_Li256ELb1ELb0ELb0ELb1EEENS1_36VarlenDynamicPersistentTileSchedulerILi128ELi160ELi256ELi128ELb0ELb0ELb1ELb1ELb1ELb1EEEEEEEEEvNT_6ParamsE)
        .other          _ZN7cutlass13device_kernelIN5flash11enable_sm90INS1_16FlashAttnFwdSm90INS1_25CollectiveMainloopFwdSm90ILi2EN4cute5tupleIJNS5_1CILi1EEES8_S8_EEENS6_IJNS7_ILi128EEENS7_ILi160EEENS7_ILi192EEEEEELi128ENS_12float_e4m3_tEfNS_4arch4Sm90ELb1ELb0ELb1ELb1ELb0ELb1ELb0ELb1ELb1ELb0ELb0ELb0EEENS1_21CollectiveEpilogueFwdINS6_IJSA_SA_SB_EEES9_NS_10bfloat16_tESG_Li256ELb1ELb0ELb0ELb1EEENS1_36VarlenDynamicPersistentTileSchedulerILi128ELi160ELi256ELi128ELb0ELb0ELb1ELb1ELb1ELb1EEEEEEEEEvNT_6ParamsE,@"STO_CUDA_ENTRY STV_DEFAULT"
_ZN7cutlass13device_kernelIN5flash11enable_sm90INS1_16FlashAttnFwdSm90INS1_25CollectiveMainloopFwdSm90ILi2EN4cute5tupleIJNS5_1CILi1EEES8_S8_EEENS6_IJNS7_ILi128EEENS7_ILi160EEENS7_ILi192EEEEEELi128ENS_12float_e4m3_tEfNS_4arch4Sm90ELb1ELb0ELb1ELb1ELb0ELb1ELb0ELb1ELb1ELb0ELb0ELb0EEENS1_21CollectiveEpilogueFwdINS6_IJSA_SA_SB_EEES9_NS_10bfloat16_tESG_Li256ELb1ELb0ELb0ELb1EEENS1_36VarlenDynamicPersistentTileSchedulerILi128ELi160ELi256ELi128ELb0ELb0ELb1ELb1ELb1ELb1EEEEEEEEEvNT_6ParamsE:
[----:B------:R-:W-:Y:S01]  /*0000*/  LDC R1, c[0x0][0x37c] ;  /* 0x0000df00ff017b82 */ /* 0x000fe20000000800 */
[----:B------:R-:W-:Y:S05]  /*0010*/  EXIT ;  /* 0x000000000000794d */ /* 0x000fea0003800000 */
.L_x_9:
        /* <DEDUP_REMOVED lines=14> */
.L_x_19:


//--------------------- .nv.shared.reserved.0     --------------------------
	.section	.nv.shared.reserved.0,"aw",@nobits
	.weak		__nv_reservedSMEM_offset_0_alias
	.size		__nv_reservedSMEM_offset_0_alias, 0, 64
	.other		__nv_reservedSMEM_offset_0_alias,@"STO_CUDA_RESERVED_SHARED STV_DEFAULT"
__nv_reservedSMEM_offset_0_alias:
	.zero		0
	.zero		64


//--------------------- .nv.global                --------------------------
	.section	.nv.global,"aw",@nobits
.nv.global:
	.type		_ZN75_INTERNAL_279cc380_39_flash_fwd_hdimdiff_e4m3_softcap_sm90_cu_a6473388_36014cute1_E,@object
	.size		_ZN75_INTERNAL_279cc380_39_flash_fwd_hdimdiff_e4m3_softcap_sm90_cu_a6473388_36014cute1_E,(_ZN75_INTERNAL_279cc380_39_flash_fwd_hdimdiff_e4m3_softcap_sm90_cu_a6473388_36014cuda3std3__45__cpo6cbeginE - _ZN75_INTERNAL_279cc380_39_flash_fwd_hdimdiff_e4m3_softcap_sm90_cu_a6473388_36014cute1_E)
_ZN75_INTERNAL_279cc380_39_flash_fwd_hdimdiff_e4m3_softcap_sm90_cu_a6473388_36014cute1_E:
	.zero		1
	.type		_ZN75_INTERNAL_279cc380_39_flash_fwd_hdimdiff_e4m3_softcap_sm90_cu_a6473388_36014cuda3std3__45__cpo6cbeginE,@object
	.size		_ZN75_INTERNAL_279cc380_39_flash_fwd_hdimdiff_e4m3_softcap_sm90_cu_a6473388_36014cuda3std3__45__cpo6cbeginE,(_ZN75_INTERNAL_279cc380_39_flash_fwd_hdimdiff_e4m3_softcap_sm90_cu_a6473388_36014cuda3std3__48in_placeE - _ZN75_INTERNAL_279cc380_39_flash_fwd_hdimdiff_e4m3_softcap_sm90_cu_a6473388_36014cuda3std3__45__cpo6cbeginE)
_ZN75_INTERNAL_279cc380_39_flash_fwd_hdimdiff_e4m3_softcap_sm90_cu_a6473388_36014cuda3std3__45__cpo6cbeginE:
	.zero		1
	.type		_ZN75_INTERNAL_279cc380_39_flash_fwd_hdimdiff_e4m3_softcap_sm90_cu_a6473388_36014cuda3std3__48in_placeE,@object
	.size		_ZN75_INTERNAL_279cc380_39_flash_fwd_hdimdiff_e4m3_softcap_sm90_cu_a6473388_36014cuda3std3__48in_placeE,(_ZN75_INTERNAL_279cc380_39_flash_fwd_hdimdiff_e4m3_softcap_sm90_cu_a6473388_36014cuda3std6ranges3__45__cpo9iter_moveE - _ZN75_INTERNAL_279cc380_39_flash_fwd_hdimdiff_e4m3_softcap_sm90_cu_a6473388_36014cuda3std3__48in_placeE)
_ZN75_INTERNAL_279cc380_39_flash_fwd_hdimdiff_e4m3_softcap_sm90_cu_a6473388_36014cuda3std3__48in_placeE:
	.zero		1
	.type		_ZN75_INTERNAL_279cc380_39_flash_fwd_hdimdiff_e4m3_softcap_sm90_cu_a6473388_36014cuda3std6ranges3__45__cpo9iter_moveE,@object
	.size		_ZN75_INTERNAL_279cc380_39_flash_fwd_hdimdiff_e4m3_softcap_sm90_cu_a6473388_36014cuda3std6ranges3__45__cpo9iter_moveE,(_ZN75_INTERNAL_279cc380_39_flash_fwd_hdimdiff_e4m3_softcap_sm90_cu_a6473388_36014cuda3std3__45__cpo5beginE - _ZN75_INTERNAL_279cc380_39_flash_fwd_hdimdiff_e4m3_softcap_sm90_cu_a6473388_36014cuda3std6ranges3__45__cpo9iter_moveE)
_ZN75_INTERNAL_279cc380_39_flash_fwd_hdimdiff_e4m3_softcap_sm90_cu_a6473388_36014cuda3std6ranges3__45__cpo9iter_moveE:
	.zero		1
	.type		_ZN75_INTERNAL_279cc380_39_flash_fwd_hdimdiff_e4m3_softcap_sm90_cu_a6473388_36014cuda3std3__45__cpo5beginE,@object
	.size		_ZN75_INTERNAL_279cc380_39_flash_fwd_hdimdiff_e4m3_softcap_sm90_cu_a6473388_36014cuda3std3__45__cpo5beginE,(_ZN75_INTERNAL_279cc380_39_flash_fwd_hdimdiff_e4m3_softcap_sm90_cu_a6473388_36014cuda3std3__477_GLOBAL__N__279cc380_39_flash_fwd_hdimdiff_e4m3_softcap_sm90_cu_a6473388_36016ignoreE - _ZN75_INTERNAL_279cc380_39_flash_fwd_hdimdiff_e4m3_softcap_sm90_cu_a6473388_36014cuda3std3__45__cpo5beginE)
_ZN75_INTERNAL_279cc380_39_flash_fwd_hdimdiff_e4m3_softcap_sm90_cu_a6473388_36014cuda3std3__45__cpo5beginE:
	.zero		1
	.type		_ZN75_INTERNAL_279cc380_39_flash_fwd_hdimdiff_e4m3_softcap_sm90_cu_a6473388_36014cuda3std3__477_GLOBAL__N__279cc380_39_flash_fwd_hdimdiff_e4m3_softcap_sm90_cu_a6473388_36016ignoreE,@object
	.size		_ZN75_INTERNAL_279cc380_39_flash_fwd_hdimdiff_e4m3_softcap_sm90_cu_a6473388_36014cuda3std3__477_GLOBAL__N__279cc380_39_flash_fwd_hdimdiff_e4m3_softcap_sm90_cu_a6473388_36016ignoreE,(_ZN75_INTERNAL_279cc380_39_flash_fwd_hdimdiff_e4m3_softcap_sm90_cu_a6473388_36014cute7productE - _ZN75_INTERNAL_279cc380_39_flash_fwd_hdimdiff_e4m3_softcap_sm90_cu_a6473388_36014cuda3std3__477_GLOBAL__N__279cc380_39_flash_fwd_hdimdiff_e4m3_softcap_sm90_cu_a6473388_36016ignoreE)
_ZN75_INTERNAL_279cc380_39_flash_fwd_hdimdiff_e4m3_softcap_sm90_cu_a6473388_36014cuda3std3__477_GLOBAL__N__279cc380_39_flash_fwd_hdimdiff_e4m3_softcap_sm90_cu_a6473388_36016ignoreE:
	.zero		1
	.type		_ZN75_INTERNAL_279cc380_39_flash_fwd_hdimdiff_e4m3_softcap_sm90_cu_a6473388_36014cute7productE,@object
	.size		_ZN75_INTERNAL_279cc380_39_flash_fwd_hdimdiff_e4m3_softcap_sm90_cu_a6473388_36014cute7productE,(_ZN75_INTERNAL_279cc380_39_flash_fwd_hdimdiff_e4m3_softcap_sm90_cu_a6473388_36014cuda3std3__45__cpo3endE - _ZN75_INTERNAL_279cc380_39_flash_fwd_hdimdiff_e4m3_softcap_sm90_cu_a6473388_36014cute7productE)
_ZN75_INTERNAL_279cc380_39_flash_fwd_hdimdiff_e4m3_softcap_sm90_cu_a6473388_36014cute7productE:
	.zero		1
	.type		_ZN75_INTERNAL_279cc380_39_flash_fwd_hdimdiff_e4m3_softcap_sm90_cu_a6473388_36014cuda3std3__45__cpo3endE,@object
	.size		_ZN75_INTERNAL_279cc380_39_flash_fwd_hdimdiff_e4m3_softcap_sm90_cu_a6473388_36014cuda3std3__45__cpo3endE,(_ZN75_INTERNAL_279cc380_39_flash_fwd_hdimdiff_e4m3_softcap_sm90_cu_a6473388_36014cuda3std3__419piecewise_constructE - _ZN75_INTERNAL_279cc380_39_flash_fwd_hdimdiff_e4m3_softcap_sm90_cu_a6473388_36014cuda3std3__45__cpo3endE)
_ZN75_INTERNAL_279cc380_39_flash_fwd_hdimdiff_e4m3_softcap_sm90_cu_a6473388_36014cuda3std3__45__cpo3endE:
	.zero		1
	.type		_ZN75_INTERNAL_279cc380_39_flash_fwd_hdimdiff_e4m3_softcap_sm90_cu_a6473388_36014cuda3std3__419piecewise_constructE,@object
	.size		_ZN75_INTERNAL_279cc380_39_flash_fwd_hdimdiff_e4m3_softcap_sm90_cu_a6473388_36014cuda3std3__419piecewise_constructE,(_ZN75_INTERNAL_279cc380_39_flash_fwd_hdimdiff_e4m3_softcap_sm90_cu_a6473388_36014cuda3std3__45__cpo4cendE - _ZN75_INTERNAL_279cc380_39_flash_fwd_hdimdiff_e4m3_softcap_sm90_cu_a6473388_36014cuda3std3__419piecewise_constructE)
_ZN75_INTERNAL_279cc380_39_flash_fwd_hdimdiff_e4m3_softcap_sm90_cu_a6473388_36014cuda3std3__419piecewise_constructE:
	.zero		1
	.type		_ZN75_INTERNAL_279cc380_39_flash_fwd_hdimdiff_e4m3_softcap_sm90_cu_a6473388_36014cuda3std3__45__cpo4cendE,@object
	.size		_ZN75_INTERNAL_279cc380_39_flash_fwd_hdimdiff_e4m3_softcap_sm90_cu_a6473388_36014cuda3std3__45__cpo4cendE,(_ZN75_INTERNAL_279cc380_39_flash_fwd_hdimdiff_e4m3_softcap_sm90_cu_a6473388_36014cuda3std6ranges3__45__cpo4swapE - _ZN75_INTERNAL_279cc380_39_flash_fwd_hdimdiff_e4m3_softcap_sm90_cu_a6473388_36014cuda3std3__45__cpo4cendE)
_ZN75_INTERNAL_279cc380_39_flash_fwd_hdimdiff_e4m3_softcap_sm90_cu_a6473388_36014cuda3std3__45__cpo4cendE:
	.zero		1
	.type		_ZN75_INTERNAL_279cc380_39_flash_fwd_hdimdiff_e4m3_softcap_sm90_cu_a6473388_36014cuda3std6ranges3__45__cpo4swapE,@object
	.size		_ZN75_INTERNAL_279cc380_39_flash_fwd_hdimdiff_e4m3_softcap_sm90_cu_a6473388_36014cuda3std6ranges3__45__cpo4swapE,(.L_7 - _ZN75_INTERNAL_279cc380_39_flash_fwd_hdimdiff_e4m3_softcap_sm90_cu_a6473388_36014cuda3std6ranges3__45__cpo4swapE)
_ZN75_INTERNAL_279cc380_39_flash_fwd_hdimdiff_e4m3_softcap_sm90_cu_a6473388_36014cuda3std6ranges3__45__cpo4swapE:
	.zero		1
.L_7:


//--------------------- .nv.constant0._ZN7cutlass13device_kernelIN5flash11enable_sm90INS1_16FlashAttnFwdSm90INS1_25CollectiveMainloopFwdSm90ILi2EN4cute5tupleIJNS5_1CILi1EEES8_S8_EEENS6_IJNS7_ILi128EEENS7_ILi160EEENS7_ILi192EEEEEELi128ENS_12float_e4m3_tEfNS_4arch4Sm90ELb0ELb0ELb1ELb0ELb0ELb0ELb0ELb1ELb1ELb0ELb0ELb0EEENS1_21CollectiveEpilogueFwdINS6_IJSA_SA_SB_EEES9_NS_10bfloat16_tESG_Li256ELb0ELb0ELb0ELb1EEENS1_29StaticPersistentTileSchedulerILb0EEEEEEEEEvNT_6ParamsE --------------------------
	.section	.nv.constant0._ZN7cutlass13device_kernelIN5flash11enable_sm90INS1_16FlashAttnFwdSm90INS1_25CollectiveMainloopFwdSm90ILi2EN4cute5tupleIJNS5_1CILi1EEES8_S8_EEENS6_IJNS7_ILi128EEENS7_ILi160EEENS7_ILi192EEEEEELi128ENS_12float_e4m3_tEfNS_4arch4Sm90ELb0ELb0ELb1ELb0ELb0ELb0ELb0ELb1ELb1ELb0ELb0ELb0EEENS1_21CollectiveEpilogueFwdINS6_IJSA_SA_SB_EEES9_NS_10bfloat16_tESG_Li256ELb0ELb0ELb0ELb1EEENS1_29StaticPersistentTileSchedulerILb0EEEEEEEEEvNT_6ParamsE,"a",@progbits
	.sectionflags	@""
	.align	4
.nv.constant0._ZN7cutlass13device_kernelIN5flash11enable_sm90INS1_16FlashAttnFwdSm90INS1_25CollectiveMainloopFwdSm90ILi2EN4cute5tupleIJNS5_1CILi1EEES8_S8_EEENS6_IJNS7_ILi128EEENS7_ILi160EEENS7_ILi192EEEEEELi128ENS_12float_e4m3_tEfNS_4arch4Sm90ELb0ELb0ELb1ELb0ELb0ELb0ELb0ELb1ELb1ELb0ELb0ELb0EEENS1_21CollectiveEpilogueFwdINS6_IJSA_SA_SB_EEES9_NS_10bfloat16_tESG_Li256ELb0ELb0ELb0ELb1EEENS1_29StaticPersistentTileSchedulerILb0EEEEEEEEEvNT_6ParamsE:
	.zero		3840


//--------------------- .nv.constant0._ZN7cutlass13device_kernelIN5flash11enable_sm90INS1_16FlashAttnFwdSm90INS1_25CollectiveMainloopFwdSm90ILi2EN4cute5tupleIJNS5_1CILi2EEENS7_ILi1EEES9_EEENS6_IJNS7_ILi128EEENS7_ILi160EEENS7_ILi192EEEEEELi128ENS_12float_e4m3_tEfNS_4arch4Sm90ELb0ELb0ELb1ELb0ELb0ELb0ELb0ELb1ELb1ELb0ELb0ELb0EEENS1_21CollectiveEpilogueFwdINS6_IJSB_SB_SC_EEESA_NS_10bfloat16_tESH_Li256ELb0ELb0ELb0ELb1EEENS1_29StaticPersistentTileSchedulerILb0EEEEEEEEEvNT_6ParamsE --------------------------
	.section	.nv.constant0._ZN7cutlass13device_kernelIN5flash11enable_sm90INS1_16FlashAttnFwdSm90INS1_25CollectiveMainloopFwdSm90ILi2EN4cute5tupleIJNS5_1CILi2EEENS7_ILi1EEES9_EEENS6_IJNS7_ILi128EEENS7_ILi160EEENS7_ILi192EEEEEELi128ENS_12float_e4m3_tEfNS_4arch4Sm90ELb0ELb0ELb1ELb0ELb0ELb0ELb0ELb1ELb1ELb0ELb0ELb0EEENS1_21CollectiveEpilogueFwdINS6_IJSB_SB_SC_EEESA_NS_10bfloat16_tESH_Li256ELb0ELb0ELb0ELb1EEENS1_29StaticPersistentTileSchedulerILb0EEEEEEEEEvNT_6ParamsE,"a",@progbits
	.sectionflags	@""
	.align	4
.nv.constant0._ZN7cutlass13device_kernelIN5flash11enable_sm90INS1_16FlashAttnFwdSm90INS1_25CollectiveMainloopFwdSm90ILi2EN4cute5tupleIJNS5_1CILi2EEENS7_ILi1EEES9_EEENS6_IJNS7_ILi128EEENS7_ILi160EEENS7_ILi192EEEEEELi128ENS_12float_e4m3_tEfNS_4arch4Sm90ELb0ELb0ELb1ELb0ELb0ELb0ELb0ELb1ELb1ELb0ELb0ELb0EEENS1_21CollectiveEpilogueFwdINS6_IJSB_SB_SC_EEESA_NS_10bfloat16_tESH_Li256ELb0ELb0ELb0ELb1EEENS1_29StaticPersistentTileSchedulerILb0EEEEEEEEEvNT_6ParamsE:
	.zero		3840


//--------------------- .nv.constant0._ZN7cutlass13device_kernelIN5flash11enable_sm90INS1_16FlashAttnFwdSm90INS1_25CollectiveMainloopFwdSm90ILi2EN4cute5tupleIJNS5_1CILi1EEES8_S8_EEENS6_IJNS7_ILi128EEENS7_ILi160EEENS7_ILi192EEEEEELi128ENS_12float_e4m3_tEfNS_4arch4Sm90ELb0ELb0ELb1ELb1ELb0ELb0ELb0ELb1ELb1ELb0ELb0ELb0EEENS1_21CollectiveEpilogueFwdINS6_IJSA_SA_SB_EEES9_NS_10bfloat16_tESG_Li256ELb1ELb0ELb0ELb1EEENS1_36VarlenDynamicPersistentTileSchedulerILi128ELi160ELi256ELi128ELb0ELb0ELb1ELb0ELb1ELb1EEEEEEEEEvNT_6ParamsE --------------------------
	.section	.nv.constant0._ZN7cutlass13device_kernelIN5flash11enable_sm90INS1_16FlashAttnFwdSm90INS1_25CollectiveMainloopFwdSm90ILi2EN4cute5tupleIJNS5_1CILi1EEES8_S8_EEENS6_IJNS7_ILi128EEENS7_ILi160EEENS7_ILi192EEEEEELi128ENS_12float_e4m3_tEfNS_4arch4Sm90ELb0ELb0ELb1ELb1ELb0ELb0ELb0ELb1ELb1ELb0ELb0ELb0EEENS1_21CollectiveEpilogueFwdINS6_IJSA_SA_SB_EEES9_NS_10bfloat16_tESG_Li256ELb1ELb0ELb0ELb1EEENS1_36VarlenDynamicPersistentTileSchedulerILi128ELi160ELi256ELi128ELb0ELb0ELb1ELb0ELb1ELb1EEEEEEEEEvNT_6ParamsE,"a",@progbits
	.sectionflags	@""
	.align	4
.nv.constant0._ZN7cutlass13device_kernelIN5flash11enable_sm90INS1_16FlashAttnFwdSm90INS1_25CollectiveMainloopFwdSm90ILi2EN4cute5tupleIJNS5_1CILi1EEES8_S8_EEENS6_IJNS7_ILi128EEENS7_ILi160EEENS7_ILi192EEEEEELi128ENS_12float_e4m3_tEfNS_4arch4Sm90ELb0ELb0ELb1ELb1ELb0ELb0ELb0ELb1ELb1ELb0ELb0ELb0EEENS1_21CollectiveEpilogueFwdINS6_IJSA_SA_SB_EEES9_NS_10bfloat16_tESG_Li256ELb1ELb0ELb0ELb1EEENS1_36VarlenDynamicPersistentTileSchedulerILi128ELi160ELi256ELi128ELb0ELb0ELb1ELb0ELb1ELb1EEEEEEEEEvNT_6ParamsE:
	.zero		3456


//--------------------- .nv.constant0._ZN7cutlass13device_kernelIN5flash11enable_sm90INS1_16FlashAttnFwdSm90INS1_25CollectiveMainloopFwdSm90ILi2EN4cute5tupleIJNS5_1CILi1EEES8_S8_EEENS6_IJNS7_ILi128EEENS7_ILi160EEENS7_ILi192EEEEEELi128ENS_12float_e4m3_tEfNS_4arch4Sm90ELb0ELb0ELb1ELb1ELb0ELb1ELb0ELb1ELb1ELb0ELb0ELb0EEENS1_21CollectiveEpilogueFwdINS6_IJSA_SA_SB_EEES9_NS_10bfloat16_tESG_Li256ELb1ELb0ELb0ELb1EEENS1_36VarlenDynamicPersistentTileSchedulerILi128ELi160ELi256ELi128ELb0ELb0ELb1ELb0ELb1ELb1EEEEEEEEEvNT_6ParamsE --------------------------
	.section	.nv.constant0._ZN7cutlass13device_kernelIN5flash11enable_sm90INS1_16FlashAttnFwdSm90INS1_25CollectiveMainloopFwdSm90ILi2EN4cute5tupleIJNS5_1CILi1EEES8_S8_EEENS6_IJNS7_ILi128EEENS7_ILi160EEENS7_ILi192EEEEEELi128ENS_12float_e4m3_tEfNS_4arch4Sm90ELb0ELb0ELb1ELb1ELb0ELb1ELb0ELb1ELb1ELb0ELb0ELb0EEENS1_21CollectiveEpilogueFwdINS6_IJSA_SA_SB_EEES9_NS_10bfloat16_tESG_Li256ELb1ELb0ELb0ELb1EEENS1_36VarlenDynamicPersistentTileSchedulerILi128ELi160ELi256ELi128ELb0ELb0ELb1ELb0ELb1ELb1EEEEEEEEEvNT_6ParamsE,"a",@progbits
	.sectionflags	@""
	.align	4
.nv.constant0._ZN7cutlass13device_kernelIN5flash11enable_sm90INS1_16FlashAttnFwdSm90INS1_25CollectiveMainloopFwdSm90ILi2EN4cute5tupleIJNS5_1CILi1EEES8_S8_EEENS6_IJNS7_ILi128EEENS7_ILi160EEENS7_ILi192EEEEEELi128ENS_12float_e4m3_tEfNS_4arch4Sm90ELb0ELb0ELb1ELb1ELb0ELb1ELb0ELb1ELb1ELb0ELb0ELb0EEENS1_21CollectiveEpilogueFwdINS6_IJSA_SA_SB_EEES9_NS_10bfloat16_tESG_Li256ELb1ELb0ELb0ELb1EEENS1_36VarlenDynamicPersistentTileSchedulerILi128ELi160ELi256ELi128ELb0ELb0ELb1ELb0ELb1ELb1EEEEEEEEEvNT_6ParamsE:
	.zero		3456


//--------------------- .nv.constant0._ZN7cutlass13device_kernelIN5flash11enable_sm90INS1_16FlashAttnFwdSm90INS1_25CollectiveMainloopFwdSm90ILi2EN4cute5tupleIJNS5_1CILi1EEES8_S8_EEENS6_IJNS7_ILi128EEESA_NS7_ILi192EEEEEELi128ENS_12float_e4m3_tEfNS_4arch4Sm90ELb0ELb1ELb1ELb0ELb0ELb0ELb0ELb1ELb1ELb0ELb0ELb0EEENS1_21CollectiveEpilogueFwdINS6_IJSA_SA_SA_EEES9_NS_10bfloat16_tESF_Li256ELb0ELb0ELb0ELb1EEENS1_30DynamicPersistentTileSchedulerILi256ELi128ELb0ELb0ELb1EEEEEEEEEvNT_6ParamsE --------------------------
	.section	.nv.constant0._ZN7cutlass13device_kernelIN5flash11enable_sm90INS1_16FlashAttnFwdSm90INS1_25CollectiveMainloopFwdSm90ILi2EN4cute5tupleIJNS5_1CILi1EEES8_S8_EEENS6_IJNS7_ILi128EEESA_NS7_ILi192EEEEEELi128ENS_12float_e4m3_tEfNS_4arch4Sm90ELb0ELb1ELb1ELb0ELb0ELb0ELb0ELb1ELb1ELb0ELb0ELb0EEENS1_21CollectiveEpilogueFwdINS6_IJSA_SA_SA_EEES9_NS_10bfloat16_tESF_Li256ELb0ELb0ELb0ELb1EEENS1_30DynamicPersistentTileSchedulerILi256ELi128ELb0ELb0ELb1EEEEEEEEEvNT_6ParamsE,"a",@progbits
	.sectionflags	@""
	.align	4
.nv.constant0._ZN7cutlass13device_kernelIN5flash11enable_sm90INS1_16FlashAttnFwdSm90INS1_25CollectiveMainloopFwdSm90ILi2EN4cute5tupleIJNS5_1CILi1EEES8_S8_EEENS6_IJNS7_ILi128EEESA_NS7_ILi192EEEEEELi128ENS_12float_e4m3_tEfNS_4arch4Sm90ELb0ELb1ELb1ELb0ELb0ELb0ELb0ELb1ELb1ELb0ELb0ELb0EEENS1_21CollectiveEpilogueFwdINS6_IJSA_SA_SA_EEES9_NS_10bfloat16_tESF_Li256ELb0ELb0ELb0ELb1EEENS1_30DynamicPersistentTileSchedulerILi256ELi128ELb0ELb0ELb1EEEEEEEEEvNT_6ParamsE:
	.zero		3840


//--------------------- .nv.constant0._ZN7cutlass13device_kernelIN5flash11enable_sm90INS1_16FlashAttnFwdSm90INS1_25CollectiveMainloopFwdSm90ILi2EN4cute5tupleIJNS5_1CILi1EEES8_S8_EEENS6_IJNS7_ILi128EEESA_NS7_ILi192EEEEEELi128ENS_12float_e4m3_tEfNS_4arch4Sm90ELb0ELb1ELb1ELb1ELb0ELb0ELb0ELb1ELb1ELb0ELb0ELb0EEENS1_21CollectiveEpilogueFwdINS6_IJSA_SA_SA_EEES9_NS_10bfloat16_tESF_Li256ELb1ELb0ELb0ELb1EEENS1_36VarlenDynamicPersistentTileSchedulerILi128ELi128ELi256ELi128ELb0ELb0ELb1ELb1ELb0ELb1EEEEEEEEEvNT_6ParamsE --------------------------
	.section	.nv.constant0._ZN7cutlass13device_kernelIN5flash11enable_sm90INS1_16FlashAttnFwdSm90INS1_25CollectiveMainloopFwdSm90ILi2EN4cute5tupleIJNS5_1CILi1EEES8_S8_EEENS6_IJNS7_ILi128EEESA_NS7_ILi192EEEEEELi128ENS_12float_e4m3_tEfNS_4arch4Sm90ELb0ELb1ELb1ELb1ELb0ELb0ELb0ELb1ELb1ELb0ELb0ELb0EEENS1_21CollectiveEpilogueFwdINS6_IJSA_SA_SA_EEES9_NS_10bfloat16_tESF_Li256ELb1ELb0ELb0ELb1EEENS1_36VarlenDynamicPersistentTileSchedulerILi128ELi128ELi256ELi128ELb0ELb0ELb1ELb1ELb0ELb1EEEEEEEEEvNT_6ParamsE,"a",@progbits
	.sectionflags	@""
	.align	4
.nv.constant0._ZN7cutlass13device_kernelIN5flash11enable_sm90INS1_16FlashAttnFwdSm90INS1_25CollectiveMainloopFwdSm90ILi2EN4cute5tupleIJNS5_1CILi1EEES8_S8_EEENS6_IJNS7_ILi128EEESA_NS7_ILi192EEEEEELi128ENS_12float_e4m3_tEfNS_4arch4Sm90ELb0ELb1ELb1ELb1ELb0ELb0ELb0ELb1ELb1ELb0ELb0ELb0EEENS1_21CollectiveEpilogueFwdINS6_IJSA_SA_SA_EEES9_NS_10bfloat16_tESF_Li256ELb1ELb0ELb0ELb1EEENS1_36VarlenDynamicPersistentTileSchedulerILi128ELi128ELi256ELi128ELb0ELb0ELb1ELb1ELb0ELb1EEEEEEEEEvNT_6ParamsE:
	.zero		3456


//--------------------- .nv.constant0._ZN7cutlass13device_kernelIN5flash11enable_sm90INS1_16FlashAttnFwdSm90INS1_25CollectiveMainloopFwdSm90ILi2EN4cute5tupleIJNS5_1CILi1EEES8_S8_EEENS6_IJNS7_ILi128EEESA_NS7_ILi192EEEEEELi128ENS_12float_e4m3_tEfNS_4arch4Sm90ELb0ELb1ELb1ELb1ELb0ELb1ELb0ELb1ELb1ELb0ELb0ELb0EEENS1_21CollectiveEpilogueFwdINS6_IJSA_SA_SA_EEES9_NS_10bfloat16_tESF_Li256ELb1ELb0ELb0ELb1EEENS1_36VarlenDynamicPersistentTileSchedulerILi128ELi128ELi256ELi128ELb0ELb0ELb1ELb1ELb0ELb1EEEEEEEEEvNT_6ParamsE --------------------------
	.section	.nv.constant0._ZN7cutlass13device_kernelIN5flash11enable_sm90INS1_16FlashAttnFwdSm90INS1_25CollectiveMainloopFwdSm90ILi2EN4cute5tupleIJNS5_1CILi1EEES8_S8_EEENS6_IJNS7_ILi128EEESA_NS7_ILi192EEEEEELi128ENS_12float_e4m3_tEfNS_4arch4Sm90ELb0ELb1ELb1ELb1ELb0ELb1ELb0ELb1ELb1ELb0ELb0ELb0EEENS1_21CollectiveEpilogueFwdINS6_IJSA_SA_SA_EEES9_NS_10bfloat16_tESF_Li256ELb1ELb0ELb0ELb1EEENS1_36VarlenDynamicPersistentTileSchedulerILi128ELi128ELi256ELi128ELb0ELb0ELb1ELb1ELb0ELb1EEEEEEEEEvNT_6ParamsE,"a",@progbits
	.sectionflags	@""
	.align	4
.nv.constant0._ZN7cutlass13device_kernelIN5flash11enable_sm90INS1_16FlashAttnFwdSm90INS1_25CollectiveMainloopFwdSm90ILi2EN4cute5tupleIJNS5_1CILi1EEES8_S8_EEENS6_IJNS7_ILi128EEESA_NS7_ILi192EEEEEELi128ENS_12float_e4m3_tEfNS_4arch4Sm90ELb0ELb1ELb1ELb1ELb0ELb1ELb0ELb1ELb1ELb0ELb0ELb0EEENS1_21CollectiveEpilogueFwdINS6_IJSA_SA_SA_EEES9_NS_10bfloat16_tESF_Li256ELb1ELb0ELb0ELb1EEENS1_36VarlenDynamicPersistentTileSchedulerILi128ELi128ELi256ELi128ELb0ELb0ELb1ELb1ELb0ELb1EEEEEEEEEvNT_6ParamsE:
	.zero		3456


//--------------------- .nv.constant0._ZN7cutlass13device_kernelIN5flash11enable_sm90INS1_16FlashAttnFwdSm90INS1_25CollectiveMainloopFwdSm90ILi2EN4cute5tupleIJNS5_1CILi1EEES8_S8_EEENS6_IJNS7_ILi128EEENS7_ILi160EEENS7_ILi192EEEEEELi128ENS_12float_e4m3_tEfNS_4arch4Sm90ELb1ELb0ELb1ELb0ELb0ELb0ELb0ELb1ELb1ELb0ELb0ELb0EEENS1_21CollectiveEpilogueFwdINS6_IJSA_SA_SB_EEES9_NS_10bfloat16_tESG_Li256ELb0ELb0ELb0ELb1EEENS1_30DynamicPersistentTileSchedulerILi256ELi128ELb0ELb0ELb1EEEEEEEEEvNT_6ParamsE --------------------------
	.section	.nv.constant0._ZN7cutlass13device_kernelIN5flash11enable_sm90INS1_16FlashAttnFwdSm90INS1_25CollectiveMainloopFwdSm90ILi2EN4cute5tupleIJNS5_1CILi1EEES8_S8_EEENS6_IJNS7_ILi128EEENS7_ILi160EEENS7_ILi192EEEEEELi128ENS_12float_e4m3_tEfNS_4arch4Sm90ELb1ELb0ELb1ELb0ELb0ELb0ELb0ELb1ELb1ELb0ELb0ELb0EEENS1_21CollectiveEpilogueFwdINS6_IJSA_SA_SB_EEES9_NS_10bfloat16_tESG_Li256ELb0ELb0ELb0ELb1EEENS1_30DynamicPersistentTileSchedulerILi256ELi128ELb0ELb0ELb1EEEEEEEEEvNT_6ParamsE,"a",@progbits
	.sectionflags	@""
	.align	4
.nv.constant0._ZN7cutlass13device_kernelIN5flash11enable_sm90INS1_16FlashAttnFwdSm90INS1_25CollectiveMainloopFwdSm90ILi2EN4cute5tupleIJNS5_1CILi1EEES8_S8_EEENS6_IJNS7_ILi128EEENS7_ILi160EEENS7_ILi192EEEEEELi128ENS_12float_e4m3_tEfNS_4arch4Sm90ELb1ELb0ELb1ELb0ELb0ELb0ELb0ELb1ELb1ELb0ELb0ELb0EEENS1_21CollectiveEpilogueFwdINS6_IJSA_SA_SB_EEES9_NS_10bfloat16_tESG_Li256ELb0ELb0ELb0ELb1EEENS1_30DynamicPersistentTileSchedulerILi256ELi128ELb0ELb0ELb1EEEEEEEEEvNT_6ParamsE:
	.zero		3840


//--------------------- .nv.constant0._ZN7cutlass13device_kernelIN5flash11enable_sm90INS1_16FlashAttnFwdSm90INS1_25CollectiveMainloopFwdSm90ILi2EN4cute5tupleIJNS5_1CILi1EEES8_S8_EEENS6_IJNS7_ILi128EEENS7_ILi160EEENS7_ILi192EEEEEELi128ENS_12float_e4m3_tEfNS_4arch4Sm90ELb1ELb0ELb1ELb1ELb0ELb0ELb0ELb1ELb1ELb0ELb0ELb0EEENS1_21CollectiveEpilogueFwdINS6_IJSA_SA_SB_EEES9_NS_10bfloat16_tESG_Li256ELb1ELb0ELb0ELb1EEENS1_36VarlenDynamicPersistentTileSchedulerILi128ELi160ELi256ELi128ELb0ELb0ELb1ELb1ELb1ELb1EEEEEEEEEvNT_6ParamsE --------------------------
	.section	.nv.constant0._ZN7cutlass13device_kernelIN5flash11enable_sm90INS1_16FlashAttnFwdSm90INS1_25CollectiveMainloopFwdSm90ILi2EN4cute5tupleIJNS5_1CILi1EEES8_S8_EEENS6_IJNS7_ILi128EEENS7_ILi160EEENS7_ILi192EEEEEELi128ENS_12float_e4m3_tEfNS_4arch4Sm90ELb1ELb0ELb1ELb1ELb0ELb0ELb0ELb1ELb1ELb0ELb0ELb0EEENS1_21CollectiveEpilogueFwdINS6_IJSA_SA_SB_EEES9_NS_10bfloat16_tESG_Li256ELb1ELb0ELb0ELb1EEENS1_36VarlenDynamicPersistentTileSchedulerILi128ELi160ELi256ELi128ELb0ELb0ELb1ELb1ELb1ELb1EEEEEEEEEvNT_6ParamsE,"a",@progbits
	.sectionflags	@""
	.align	4
.nv.constant0._ZN7cutlass13device_kernelIN5flash11enable_sm90INS1_16FlashAttnFwdSm90INS1_25CollectiveMainloopFwdSm90ILi2EN4cute5tupleIJNS5_1CILi1EEES8_S8_EEENS6_IJNS7_ILi128EEENS7_ILi160EEENS7_ILi192EEEEEELi128ENS_12float_e4m3_tEfNS_4arch4Sm90ELb1ELb0ELb1ELb1ELb0ELb0ELb0ELb1ELb1ELb0ELb0ELb0EEENS1_21CollectiveEpilogueFwdINS6_IJSA_SA_SB_EEES9_NS_10bfloat16_tESG_Li256ELb1ELb0ELb0ELb1EEENS1_36VarlenDynamicPersistentTileSchedulerILi128ELi160ELi256ELi128ELb0ELb0ELb1ELb1ELb1ELb1EEEEEEEEEvNT_6ParamsE:
	.zero		3456


//--------------------- .nv.constant0._ZN7cutlass13device_kernelIN5flash11enable_sm90INS1_16FlashAttnFwdSm90INS1_25CollectiveMainloopFwdSm90ILi2EN4cute5tupleIJNS5_1CILi1EEES8_S8_EEENS6_IJNS7_ILi128EEENS7_ILi160EEENS7_ILi192EEEEEELi128ENS_12float_e4m3_tEfNS_4arch4Sm90ELb1ELb0ELb1ELb1ELb0ELb1ELb0ELb1ELb1ELb0ELb0ELb0EEENS1_21CollectiveEpilogueFwdINS6_IJSA_SA_SB_EEES9_NS_10bfloat16_tESG_Li256ELb1ELb0ELb0ELb1EEENS1_36VarlenDynamicPersistentTileSchedulerILi128ELi160ELi256ELi128ELb0ELb0ELb1ELb1ELb1ELb1EEEEEEEEEvNT_6ParamsE --------------------------
	.section	.nv.constant0._ZN7cutlass13device_kernelIN5flash11enable_sm90INS1_16FlashAttnFwdSm90INS1_25CollectiveMainloopFwdSm90ILi2EN4cute5tupleIJNS5_1CILi1EEES8_S8_EEENS6_IJNS7_ILi128EEENS7_ILi160EEENS7_ILi192EEEEEELi128ENS_12float_e4m3_tEfNS_4arch4Sm90ELb1ELb0ELb1ELb1ELb0ELb1ELb0ELb1ELb1ELb0ELb0ELb0EEENS1_21CollectiveEpilogueFwdINS6_IJSA_SA_SB_EEES9_NS_10bfloat16_tESG_Li256ELb1ELb0ELb0ELb1EEENS1_36VarlenDynamicPersistentTileSchedulerILi128ELi160ELi256ELi128ELb0ELb0ELb1ELb1ELb1ELb1EEEEEEEEEvNT_6ParamsE,"a",@progbits
	.sectionflags	@""
	.align	4
.nv.constant0._ZN7cutlass13device_kernelIN5flash11enable_sm90INS1_16FlashAttnFwdSm90INS1_25CollectiveMainloopFwdSm90ILi2EN4cute5tupleIJNS5_1CILi1EEES8_S8_EEENS6_IJNS7_ILi128EEENS7_ILi160EEENS7_ILi192EEEEEELi128ENS_12float_e4m3_tEfNS_4arch4Sm90ELb1ELb0ELb1ELb1ELb0ELb1ELb0ELb1ELb1ELb0ELb0ELb0EEENS1_21CollectiveEpilogueFwdINS6_IJSA_SA_SB_EEES9_NS_10bfloat16_tESG_Li256ELb1ELb0ELb0ELb1EEENS1_36VarlenDynamicPersistentTileSchedulerILi128ELi160ELi256ELi128ELb0ELb0ELb1ELb1ELb1ELb1EEEEEEEEEvNT_6ParamsE:
	.zero		3456


//--------------------- SYMBOLS --------------------------

	.type		.nv.reservedSmem.offset0,@object
	.size		.nv.reservedSmem.offset0,0x4
